//
// Generated by NVIDIA NVVM Compiler
//
// Compiler Build ID: CL-36424714
// Cuda compilation tools, release 13.0, V13.0.88
// Based on NVVM 20.0.0
//

.version 9.0
.target sm_100
.address_size 64

	// .globl	_Z12nn_hausdorffPfiiS_

.visible .entry _Z12nn_hausdorffPfiiS_(
	.param .u64 .ptr .align 1 _Z12nn_hausdorffPfiiS__param_0,
	.param .u32 _Z12nn_hausdorffPfiiS__param_1,
	.param .u32 _Z12nn_hausdorffPfiiS__param_2,
	.param .u64 .ptr .align 1 _Z12nn_hausdorffPfiiS__param_3
)
{
	.reg .pred 	%p<58>;
	.reg .b32 	%r<71>;
	.reg .b32 	%f<294>;
	.reg .b64 	%rd<66>;

	ld.param.u64 	%rd22, [_Z12nn_hausdorffPfiiS__param_0];
	ld.param.u32 	%r45, [_Z12nn_hausdorffPfiiS__param_1];
	ld.param.u32 	%r46, [_Z12nn_hausdorffPfiiS__param_2];
	ld.param.u64 	%rd23, [_Z12nn_hausdorffPfiiS__param_3];
	cvta.to.global.u64 	%rd1, %rd23;
	mov.u32 	%r47, %ctaid.x;
	mov.u32 	%r48, %ntid.x;
	mov.u32 	%r49, %tid.x;
	mad.lo.s32 	%r1, %r47, %r48, %r49;
	div.s32 	%r50, %r1, %r46;
	mul.lo.s32 	%r51, %r50, %r46;
	sub.s32 	%r52, %r1, %r51;
	mul.lo.s32 	%r2, %r50, %r45;
	mul.lo.s32 	%r3, %r52, %r45;
	mul.wide.s32 	%rd24, %r3, 4;
	add.s64 	%rd2, %rd1, %rd24;
	setp.lt.s32 	%p1, %r45, 1;
	mov.f32 	%f267, 0f7F7FC99E;
	@%p1 bra 	$L__BB0_13;
	and.b32  	%r4, %r45, 15;
	setp.lt.u32 	%p2, %r45, 16;
	mov.b32 	%r57, 0;
	mov.f32 	%f267, 0f7F7FC99E;
	@%p2 bra 	$L__BB0_4;
	and.b32  	%r57, %r45, 2147483632;
	neg.s32 	%r61, %r57;
	add.s64 	%rd26, %rd24, %rd1;
	add.s64 	%rd61, %rd26, 32;
	mov.f32 	%f267, 0f7F7FC99E;
$L__BB0_3:
	.pragma "nounroll";
	ld.global.f32 	%f55, [%rd61+-32];
	min.f32 	%f56, %f55, %f267;
	ld.global.f32 	%f57, [%rd61+-28];
	min.f32 	%f58, %f57, %f56;
	ld.global.f32 	%f59, [%rd61+-24];
	min.f32 	%f60, %f59, %f58;
	ld.global.f32 	%f61, [%rd61+-20];
	min.f32 	%f62, %f61, %f60;
	ld.global.f32 	%f63, [%rd61+-16];
	min.f32 	%f64, %f63, %f62;
	ld.global.f32 	%f65, [%rd61+-12];
	min.f32 	%f66, %f65, %f64;
	ld.global.f32 	%f67, [%rd61+-8];
	min.f32 	%f68, %f67, %f66;
	ld.global.f32 	%f69, [%rd61+-4];
	min.f32 	%f70, %f69, %f68;
	ld.global.f32 	%f71, [%rd61];
	min.f32 	%f72, %f71, %f70;
	ld.global.f32 	%f73, [%rd61+4];
	min.f32 	%f74, %f73, %f72;
	ld.global.f32 	%f75, [%rd61+8];
	min.f32 	%f76, %f75, %f74;
	ld.global.f32 	%f77, [%rd61+12];
	min.f32 	%f78, %f77, %f76;
	ld.global.f32 	%f79, [%rd61+16];
	min.f32 	%f80, %f79, %f78;
	ld.global.f32 	%f81, [%rd61+20];
	min.f32 	%f82, %f81, %f80;
	ld.global.f32 	%f83, [%rd61+24];
	min.f32 	%f84, %f83, %f82;
	ld.global.f32 	%f85, [%rd61+28];
	min.f32 	%f267, %f85, %f84;
	add.s32 	%r61, %r61, 16;
	add.s64 	%rd61, %rd61, 64;
	setp.eq.s32 	%p3, %r61, 0;
	@%p3 bra 	$L__BB0_4;
	bra.uni 	$L__BB0_3;
$L__BB0_4:
	setp.eq.s32 	%p4, %r4, 0;
	@%p4 bra 	$L__BB0_13;
	and.b32  	%r8, %r45, 7;
	setp.lt.u32 	%p5, %r4, 8;
	@%p5 bra 	$L__BB0_7;
	mul.wide.u32 	%rd27, %r57, 4;
	add.s64 	%rd28, %rd2, %rd27;
	ld.global.f32 	%f87, [%rd28];
	min.f32 	%f88, %f87, %f267;
	ld.global.f32 	%f89, [%rd28+4];
	min.f32 	%f90, %f89, %f88;
	ld.global.f32 	%f91, [%rd28+8];
	min.f32 	%f92, %f91, %f90;
	ld.global.f32 	%f93, [%rd28+12];
	min.f32 	%f94, %f93, %f92;
	ld.global.f32 	%f95, [%rd28+16];
	min.f32 	%f96, %f95, %f94;
	ld.global.f32 	%f97, [%rd28+20];
	min.f32 	%f98, %f97, %f96;
	ld.global.f32 	%f99, [%rd28+24];
	min.f32 	%f100, %f99, %f98;
	ld.global.f32 	%f101, [%rd28+28];
	min.f32 	%f267, %f101, %f100;
	add.s32 	%r57, %r57, 8;
$L__BB0_7:
	setp.eq.s32 	%p6, %r8, 0;
	@%p6 bra 	$L__BB0_13;
	and.b32  	%r11, %r45, 3;
	setp.lt.u32 	%p7, %r8, 4;
	@%p7 bra 	$L__BB0_10;
	mul.wide.u32 	%rd29, %r57, 4;
	add.s64 	%rd30, %rd2, %rd29;
	ld.global.f32 	%f103, [%rd30];
	min.f32 	%f104, %f103, %f267;
	ld.global.f32 	%f105, [%rd30+4];
	min.f32 	%f106, %f105, %f104;
	ld.global.f32 	%f107, [%rd30+8];
	min.f32 	%f108, %f107, %f106;
	ld.global.f32 	%f109, [%rd30+12];
	min.f32 	%f267, %f109, %f108;
	add.s32 	%r57, %r57, 4;
$L__BB0_10:
	setp.eq.s32 	%p8, %r11, 0;
	@%p8 bra 	$L__BB0_13;
	mul.wide.u32 	%rd32, %r57, 4;
	add.s64 	%rd33, %rd24, %rd32;
	add.s64 	%rd60, %rd1, %rd33;
	neg.s32 	%r60, %r11;
$L__BB0_12:
	.pragma "nounroll";
	ld.global.f32 	%f110, [%rd60];
	min.f32 	%f267, %f110, %f267;
	add.s64 	%rd60, %rd60, 4;
	add.s32 	%r60, %r60, 1;
	setp.ne.s32 	%p9, %r60, 0;
	@%p9 bra 	$L__BB0_12;
$L__BB0_13:
	mul.wide.s32 	%rd34, %r2, 4;
	add.s64 	%rd7, %rd1, %rd34;
	setp.lt.s32 	%p10, %r45, 1;
	mov.f32 	%f276, 0fFF7FC99E;
	@%p10 bra 	$L__BB0_26;
	and.b32  	%r17, %r45, 15;
	setp.lt.u32 	%p11, %r45, 16;
	mov.b32 	%r62, 0;
	mov.f32 	%f276, 0fFF7FC99E;
	@%p11 bra 	$L__BB0_17;
	and.b32  	%r62, %r45, 2147483632;
	neg.s32 	%r66, %r62;
	add.s64 	%rd36, %rd34, %rd1;
	add.s64 	%rd63, %rd36, 32;
	mov.f32 	%f276, 0fFF7FC99E;
$L__BB0_16:
	.pragma "nounroll";
	ld.global.f32 	%f115, [%rd63+-32];
	max.f32 	%f116, %f115, %f276;
	ld.global.f32 	%f117, [%rd63+-28];
	max.f32 	%f118, %f117, %f116;
	ld.global.f32 	%f119, [%rd63+-24];
	max.f32 	%f120, %f119, %f118;
	ld.global.f32 	%f121, [%rd63+-20];
	max.f32 	%f122, %f121, %f120;
	ld.global.f32 	%f123, [%rd63+-16];
	max.f32 	%f124, %f123, %f122;
	ld.global.f32 	%f125, [%rd63+-12];
	max.f32 	%f126, %f125, %f124;
	ld.global.f32 	%f127, [%rd63+-8];
	max.f32 	%f128, %f127, %f126;
	ld.global.f32 	%f129, [%rd63+-4];
	max.f32 	%f130, %f129, %f128;
	ld.global.f32 	%f131, [%rd63];
	max.f32 	%f132, %f131, %f130;
	ld.global.f32 	%f133, [%rd63+4];
	max.f32 	%f134, %f133, %f132;
	ld.global.f32 	%f135, [%rd63+8];
	max.f32 	%f136, %f135, %f134;
	ld.global.f32 	%f137, [%rd63+12];
	max.f32 	%f138, %f137, %f136;
	ld.global.f32 	%f139, [%rd63+16];
	max.f32 	%f140, %f139, %f138;
	ld.global.f32 	%f141, [%rd63+20];
	max.f32 	%f142, %f141, %f140;
	ld.global.f32 	%f143, [%rd63+24];
	max.f32 	%f144, %f143, %f142;
	ld.global.f32 	%f145, [%rd63+28];
	max.f32 	%f276, %f145, %f144;
	add.s32 	%r66, %r66, 16;
	add.s64 	%rd63, %rd63, 64;
	setp.eq.s32 	%p12, %r66, 0;
	@%p12 bra 	$L__BB0_17;
	bra.uni 	$L__BB0_16;
$L__BB0_17:
	setp.eq.s32 	%p13, %r17, 0;
	@%p13 bra 	$L__BB0_26;
	and.b32  	%r23, %r45, 7;
	setp.lt.u32 	%p14, %r17, 8;
	@%p14 bra 	$L__BB0_20;
	mul.wide.u32 	%rd37, %r62, 4;
	add.s64 	%rd38, %rd7, %rd37;
	ld.global.f32 	%f147, [%rd38];
	max.f32 	%f148, %f147, %f276;
	ld.global.f32 	%f149, [%rd38+4];
	max.f32 	%f150, %f149, %f148;
	ld.global.f32 	%f151, [%rd38+8];
	max.f32 	%f152, %f151, %f150;
	ld.global.f32 	%f153, [%rd38+12];
	max.f32 	%f154, %f153, %f152;
	ld.global.f32 	%f155, [%rd38+16];
	max.f32 	%f156, %f155, %f154;
	ld.global.f32 	%f157, [%rd38+20];
	max.f32 	%f158, %f157, %f156;
	ld.global.f32 	%f159, [%rd38+24];
	max.f32 	%f160, %f159, %f158;
	ld.global.f32 	%f161, [%rd38+28];
	max.f32 	%f276, %f161, %f160;
	add.s32 	%r62, %r62, 8;
$L__BB0_20:
	setp.eq.s32 	%p15, %r23, 0;
	@%p15 bra 	$L__BB0_26;
	and.b32  	%r26, %r45, 3;
	setp.lt.u32 	%p16, %r23, 4;
	@%p16 bra 	$L__BB0_23;
	mul.wide.u32 	%rd39, %r62, 4;
	add.s64 	%rd40, %rd7, %rd39;
	ld.global.f32 	%f163, [%rd40];
	max.f32 	%f164, %f163, %f276;
	ld.global.f32 	%f165, [%rd40+4];
	max.f32 	%f166, %f165, %f164;
	ld.global.f32 	%f167, [%rd40+8];
	max.f32 	%f168, %f167, %f166;
	ld.global.f32 	%f169, [%rd40+12];
	max.f32 	%f276, %f169, %f168;
	add.s32 	%r62, %r62, 4;
$L__BB0_23:
	setp.eq.s32 	%p17, %r26, 0;
	@%p17 bra 	$L__BB0_26;
	mul.wide.u32 	%rd42, %r62, 4;
	add.s64 	%rd43, %rd34, %rd42;
	add.s64 	%rd62, %rd1, %rd43;
	neg.s32 	%r65, %r26;
$L__BB0_25:
	.pragma "nounroll";
	ld.global.f32 	%f170, [%rd62];
	max.f32 	%f276, %f170, %f276;
	add.s64 	%rd62, %rd62, 4;
	add.s32 	%r65, %r65, 1;
	setp.ne.s32 	%p18, %r65, 0;
	@%p18 bra 	$L__BB0_25;
$L__BB0_26:
	setp.lt.s32 	%p19, %r45, 1;
	mov.f32 	%f292, 0fFF7FC99E;
	mov.f32 	%f293, %f292;
	@%p19 bra 	$L__BB0_38;
	and.b32  	%r32, %r45, 7;
	setp.lt.u32 	%p20, %r45, 8;
	mov.b32 	%r68, 0;
	mov.f32 	%f293, 0fFF7FC99E;
	mov.f32 	%f292, %f293;
	@%p20 bra 	$L__BB0_30;
	and.b32  	%r68, %r45, 2147483640;
	neg.s32 	%r67, %r68;
	add.s64 	%rd45, %rd34, %rd1;
	add.s64 	%rd65, %rd45, 16;
	add.s64 	%rd47, %rd24, %rd1;
	add.s64 	%rd64, %rd47, 16;
	mov.f32 	%f293, 0fFF7FC99E;
$L__BB0_29:
	.pragma "nounroll";
	ld.global.f32 	%f175, [%rd65+-16];
	sub.f32 	%f176, %f175, %f267;
	ld.global.f32 	%f177, [%rd64+-16];
	sub.f32 	%f178, %f177, %f276;
	setp.gt.f32 	%p21, %f176, %f292;
	selp.f32 	%f179, %f176, %f292, %p21;
	setp.gt.f32 	%p22, %f178, %f293;
	selp.f32 	%f180, %f178, %f293, %p22;
	ld.global.f32 	%f181, [%rd65+-12];
	sub.f32 	%f182, %f181, %f267;
	ld.global.f32 	%f183, [%rd64+-12];
	sub.f32 	%f184, %f183, %f276;
	setp.gt.f32 	%p23, %f182, %f179;
	selp.f32 	%f185, %f182, %f179, %p23;
	setp.gt.f32 	%p24, %f184, %f180;
	selp.f32 	%f186, %f184, %f180, %p24;
	ld.global.f32 	%f187, [%rd65+-8];
	sub.f32 	%f188, %f187, %f267;
	ld.global.f32 	%f189, [%rd64+-8];
	sub.f32 	%f190, %f189, %f276;
	setp.gt.f32 	%p25, %f188, %f185;
	selp.f32 	%f191, %f188, %f185, %p25;
	setp.gt.f32 	%p26, %f190, %f186;
	selp.f32 	%f192, %f190, %f186, %p26;
	ld.global.f32 	%f193, [%rd65+-4];
	sub.f32 	%f194, %f193, %f267;
	ld.global.f32 	%f195, [%rd64+-4];
	sub.f32 	%f196, %f195, %f276;
	setp.gt.f32 	%p27, %f194, %f191;
	selp.f32 	%f197, %f194, %f191, %p27;
	setp.gt.f32 	%p28, %f196, %f192;
	selp.f32 	%f198, %f196, %f192, %p28;
	ld.global.f32 	%f199, [%rd65];
	sub.f32 	%f200, %f199, %f267;
	ld.global.f32 	%f201, [%rd64];
	sub.f32 	%f202, %f201, %f276;
	setp.gt.f32 	%p29, %f200, %f197;
	selp.f32 	%f203, %f200, %f197, %p29;
	setp.gt.f32 	%p30, %f202, %f198;
	selp.f32 	%f204, %f202, %f198, %p30;
	ld.global.f32 	%f205, [%rd65+4];
	sub.f32 	%f206, %f205, %f267;
	ld.global.f32 	%f207, [%rd64+4];
	sub.f32 	%f208, %f207, %f276;
	setp.gt.f32 	%p31, %f206, %f203;
	selp.f32 	%f209, %f206, %f203, %p31;
	setp.gt.f32 	%p32, %f208, %f204;
	selp.f32 	%f210, %f208, %f204, %p32;
	ld.global.f32 	%f211, [%rd65+8];
	sub.f32 	%f212, %f211, %f267;
	ld.global.f32 	%f213, [%rd64+8];
	sub.f32 	%f214, %f213, %f276;
	setp.gt.f32 	%p33, %f212, %f209;
	selp.f32 	%f215, %f212, %f209, %p33;
	setp.gt.f32 	%p34, %f214, %f210;
	selp.f32 	%f216, %f214, %f210, %p34;
	ld.global.f32 	%f217, [%rd65+12];
	sub.f32 	%f218, %f217, %f267;
	ld.global.f32 	%f219, [%rd64+12];
	sub.f32 	%f220, %f219, %f276;
	setp.gt.f32 	%p35, %f218, %f215;
	selp.f32 	%f292, %f218, %f215, %p35;
	setp.gt.f32 	%p36, %f220, %f216;
	selp.f32 	%f293, %f220, %f216, %p36;
	add.s32 	%r67, %r67, 8;
	add.s64 	%rd65, %rd65, 32;
	add.s64 	%rd64, %rd64, 32;
	setp.ne.s32 	%p37, %r67, 0;
	@%p37 bra 	$L__BB0_29;
$L__BB0_30:
	setp.eq.s32 	%p38, %r32, 0;
	@%p38 bra 	$L__BB0_38;
	and.b32  	%r40, %r45, 3;
	setp.lt.u32 	%p39, %r32, 4;
	@%p39 bra 	$L__BB0_33;
	mul.wide.u32 	%rd48, %r68, 4;
	add.s64 	%rd49, %rd7, %rd48;
	ld.global.f32 	%f222, [%rd49];
	sub.f32 	%f223, %f222, %f267;
	add.s64 	%rd50, %rd2, %rd48;
	ld.global.f32 	%f224, [%rd50];
	sub.f32 	%f225, %f224, %f276;
	setp.gt.f32 	%p40, %f223, %f292;
	selp.f32 	%f226, %f223, %f292, %p40;
	setp.gt.f32 	%p41, %f225, %f293;
	selp.f32 	%f227, %f225, %f293, %p41;
	ld.global.f32 	%f228, [%rd49+4];
	sub.f32 	%f229, %f228, %f267;
	ld.global.f32 	%f230, [%rd50+4];
	sub.f32 	%f231, %f230, %f276;
	setp.gt.f32 	%p42, %f229, %f226;
	selp.f32 	%f232, %f229, %f226, %p42;
	setp.gt.f32 	%p43, %f231, %f227;
	selp.f32 	%f233, %f231, %f227, %p43;
	ld.global.f32 	%f234, [%rd49+8];
	sub.f32 	%f235, %f234, %f267;
	ld.global.f32 	%f236, [%rd50+8];
	sub.f32 	%f237, %f236, %f276;
	setp.gt.f32 	%p44, %f235, %f232;
	selp.f32 	%f238, %f235, %f232, %p44;
	setp.gt.f32 	%p45, %f237, %f233;
	selp.f32 	%f239, %f237, %f233, %p45;
	ld.global.f32 	%f240, [%rd49+12];
	sub.f32 	%f241, %f240, %f267;
	ld.global.f32 	%f242, [%rd50+12];
	sub.f32 	%f243, %f242, %f276;
	setp.gt.f32 	%p46, %f241, %f238;
	selp.f32 	%f292, %f241, %f238, %p46;
	setp.gt.f32 	%p47, %f243, %f239;
	selp.f32 	%f293, %f243, %f239, %p47;
	add.s32 	%r68, %r68, 4;
$L__BB0_33:
	setp.eq.s32 	%p48, %r40, 0;
	@%p48 bra 	$L__BB0_38;
	setp.eq.s32 	%p49, %r40, 1;
	@%p49 bra 	$L__BB0_36;
	mul.wide.u32 	%rd51, %r68, 4;
	add.s64 	%rd52, %rd7, %rd51;
	ld.global.f32 	%f245, [%rd52];
	sub.f32 	%f246, %f245, %f267;
	add.s64 	%rd53, %rd2, %rd51;
	ld.global.f32 	%f247, [%rd53];
	sub.f32 	%f248, %f247, %f276;
	setp.gt.f32 	%p50, %f246, %f292;
	selp.f32 	%f249, %f246, %f292, %p50;
	setp.gt.f32 	%p51, %f248, %f293;
	selp.f32 	%f250, %f248, %f293, %p51;
	ld.global.f32 	%f251, [%rd52+4];
	sub.f32 	%f252, %f251, %f267;
	ld.global.f32 	%f253, [%rd53+4];
	sub.f32 	%f254, %f253, %f276;
	setp.gt.f32 	%p52, %f252, %f249;
	selp.f32 	%f292, %f252, %f249, %p52;
	setp.gt.f32 	%p53, %f254, %f250;
	selp.f32 	%f293, %f254, %f250, %p53;
	add.s32 	%r68, %r68, 2;
$L__BB0_36:
	and.b32  	%r56, %r45, 1;
	setp.eq.b32 	%p54, %r56, 1;
	not.pred 	%p55, %p54;
	@%p55 bra 	$L__BB0_38;
	mul.wide.u32 	%rd54, %r68, 4;
	add.s64 	%rd55, %rd7, %rd54;
	ld.global.f32 	%f255, [%rd55];
	sub.f32 	%f256, %f255, %f267;
	add.s64 	%rd56, %rd2, %rd54;
	ld.global.f32 	%f257, [%rd56];
	sub.f32 	%f258, %f257, %f276;
	setp.gt.f32 	%p56, %f256, %f292;
	selp.f32 	%f292, %f256, %f292, %p56;
	setp.gt.f32 	%p57, %f258, %f293;
	selp.f32 	%f293, %f258, %f293, %p57;
$L__BB0_38:
	cvta.to.global.u64 	%rd57, %rd22;
	max.f32 	%f259, %f292, %f293;
	mul.wide.s32 	%rd58, %r1, 4;
	add.s64 	%rd59, %rd57, %rd58;
	st.global.f32 	[%rd59], %f259;
	ret;

}


// ===== COMPILED SASS (sm_100) =====

	.target	sm_100

	.elftype	@"ET_EXEC"


//--------------------- .note.nv.tkinfo           --------------------------
	.section	.note.nv.tkinfo,"",@"SHT_NOTE"
	.sectionflags	@"SHF_NOTE_NV_TKINFO"
	.tkinfo
        /*0018*/ 	.word	0x00000002
        /*0030*/ 	.string	""
        /*0030*/ 	.string	"ptxas"
        /*0030*/ 	.string	"Cuda compilation tools, release 13.0, V13.0.88"
        /*0030*/ 	.string	"Build cuda_13.0.r13.0/compiler.36424714_0"
        /*0030*/ 	.string	"-arch sm_100 -m 64 "



//--------------------- .note.nv.cuinfo           --------------------------
	.section	.note.nv.cuinfo,"",@"SHT_NOTE"
	.sectionflags	@"SHF_NOTE_NV_CUINFO"
        /*0018*/ 	.short	0x0002
        /*001a*/ 	.short	0x0064
        /*001c*/ 	.short	0x0082
	.zero		2


//--------------------- .nv.info                  --------------------------
	.section	.nv.info,"",@"SHT_CUDA_INFO"
	.align	4


	//----- nvinfo : EIATTR_REGCOUNT
	.align		4
        /*0000*/ 	.byte	0x04, 0x2f
        /*0002*/ 	.short	(.L_1 - .L_0)
	.align		4
.L_0:
        /*0004*/ 	.word	index@(_Z12nn_hausdorffPfiiS_)
        /*0008*/ 	.word	0x0000001e


	//----- nvinfo : EIATTR_FRAME_SIZE
	.align		4
.L_1:
        /*000c*/ 	.byte	0x04, 0x11
        /*000e*/ 	.short	(.L_3 - .L_2)
	.align		4
.L_2:
        /*0010*/ 	.word	index@(_Z12nn_hausdorffPfiiS_)
        /*0014*/ 	.word	0x00000000


	//----- nvinfo : EIATTR_MIN_STACK_SIZE
	.align		4
.L_3:
        /*0018*/ 	.byte	0x04, 0x12
        /*001a*/ 	.short	(.L_5 - .L_4)
	.align		4
.L_4:
        /*001c*/ 	.word	index@(_Z12nn_hausdorffPfiiS_)
        /*0020*/ 	.word	0x00000000
.L_5:


//--------------------- .nv.compat                --------------------------
	.section	.nv.compat,"",@"SHT_CUDA_COMPAT_INFO"
	.align	4
        /*0000*/ 	.byte	0x02, 0x09, 0x00, 0x00, 0x02, 0x02, 0x01, 0x00, 0x02, 0x05, 0x05, 0x00, 0x03, 0x07, 0x01, 0x01
        /*0010*/ 	.byte	0x02, 0x03, 0x00, 0x00, 0x02, 0x06, 0x01, 0x00, 0x04, 0x0b, 0x08, 0x00, 0x09, 0x00, 0x00, 0x00
        /*0020*/ 	.byte	0x00, 0x00, 0x00, 0x00


//--------------------- .nv.info._Z12nn_hausdorffPfiiS_ --------------------------
	.section	.nv.info._Z12nn_hausdorffPfiiS_,"",@"SHT_CUDA_INFO"
	.sectionflags	@""
	.align	4


	//----- nvinfo : EIATTR_CUDA_API_VERSION
	.align		4
        /*0000*/ 	.byte	0x04, 0x37
        /*0002*/ 	.short	(.L_7 - .L_6)
.L_6:
        /*0004*/ 	.word	0x00000082


	//----- nvinfo : EIATTR_KPARAM_INFO
	.align		4
.L_7:
        /*0008*/ 	.byte	0x04, 0x17
        /*000a*/ 	.short	(.L_9 - .L_8)
.L_8:
        /*000c*/ 	.word	0x00000000
        /*0010*/ 	.short	0x0003
        /*0012*/ 	.short	0x0010
        /*0014*/ 	.byte	0x00, 0xf5, 0x21, 0x00


	//----- nvinfo : EIATTR_KPARAM_INFO
	.align		4
.L_9:
        /*0018*/ 	.byte	0x04, 0x17
        /*001a*/ 	.short	(.L_11 - .L_10)
.L_10:
        /*001c*/ 	.word	0x00000000
        /*0020*/ 	.short	0x0002
        /*0022*/ 	.short	0x000c
        /*0024*/ 	.byte	0x00, 0xf0, 0x11, 0x00


	//----- nvinfo : EIATTR_KPARAM_INFO
	.align		4
.L_11:
        /*0028*/ 	.byte	0x04, 0x17
        /*002a*/ 	.short	(.L_13 - .L_12)
.L_12:
        /*002c*/ 	.word	0x00000000
        /*0030*/ 	.short	0x0001
        /*0032*/ 	.short	0x0008
        /*0034*/ 	.byte	0x00, 0xf0, 0x11, 0x00


	//----- nvinfo : EIATTR_KPARAM_INFO
	.align		4
.L_13:
        /*0038*/ 	.byte	0x04, 0x17
        /*003a*/ 	.short	(.L_15 - .L_14)
.L_14:
        /*003c*/ 	.word	0x00000000
        /*0040*/ 	.short	0x0000
        /*0042*/ 	.short	0x0000
        /*0044*/ 	.byte	0x00, 0xf5, 0x21, 0x00


	//----- nvinfo : EIATTR_SPARSE_MMA_MASK
	.align		4
.L_15:
        /*0048*/ 	.byte	0x03, 0x50
        /*004a*/ 	.short	0x0000


	//----- nvinfo : EIATTR_MAXREG_COUNT
	.align		4
        /*004c*/ 	.byte	0x03, 0x1b
        /*004e*/ 	.short	0x00ff


	//----- nvinfo : EIATTR_MERCURY_ISA_VERSION
	.align		4
        /*0050*/ 	.byte	0x03, 0x5f
        /*0052*/ 	.short	0x0101


	//----- nvinfo : EIATTR_VRC_CTA_INIT_COUNT
	.align		4
        /*0054*/ 	.byte	0x02, 0x4a
	.zero		1
	.zero		1


	//----- nvinfo : EIATTR_EXIT_INSTR_OFFSETS
	.align		4
        /*0058*/ 	.byte	0x04, 0x1c
        /*005a*/ 	.short	(.L_17 - .L_16)


	//   ....[0]....
.L_16:
        /*005c*/ 	.word	0x000018f0


	//----- nvinfo : EIATTR_CBANK_PARAM_SIZE
	.align		4
.L_17:
        /*0060*/ 	.byte	0x03, 0x19
        /*0062*/ 	.short	0x0018


	//----- nvinfo : EIATTR_PARAM_CBANK
	.align		4
        /*0064*/ 	.byte	0x04, 0x0a
        /*0066*/ 	.short	(.L_19 - .L_18)
	.align		4
.L_18:
        /*0068*/ 	.word	index@(.nv.constant0._Z12nn_hausdorffPfiiS_)
        /*006c*/ 	.short	0x0380
        /*006e*/ 	.short	0x0018


	//----- nvinfo : EIATTR_SW_WAR
	.align		4
.L_19:
        /*0070*/ 	.byte	0x04, 0x36
        /*0072*/ 	.short	(.L_21 - .L_20)
.L_20:
        /*0074*/ 	.word	0x00000008
.L_21:


//--------------------- .nv.callgraph             --------------------------
	.section	.nv.callgraph,"",@"SHT_CUDA_CALLGRAPH"
	.align	4
	.sectionentsize	8
	.align		4
        /*0000*/ 	.word	0x00000000
	.align		4
        /*0004*/ 	.word	0xffffffff
	.align		4
        /*0008*/ 	.word	0x00000000
	.align		4
        /*000c*/ 	.word	0xfffffffe
	.align		4
        /*0010*/ 	.word	0x00000000
	.align		4
        /*0014*/ 	.word	0xfffffffd
	.align		4
        /*0018*/ 	.word	0x00000000
	.align		4
        /*001c*/ 	.word	0xfffffffc


//--------------------- .text._Z12nn_hausdorffPfiiS_ --------------------------
	.section	.text._Z12nn_hausdorffPfiiS_,"ax",@progbits
	.align	128
        .global         _Z12nn_hausdorffPfiiS_
        .type           _Z12nn_hausdorffPfiiS_,@function
        .size           _Z12nn_hausdorffPfiiS_,(.L_x_17 - _Z12nn_hausdorffPfiiS_)
        .other          _Z12nn_hausdorffPfiiS_,@"STO_CUDA_ENTRY STV_DEFAULT"
_Z12nn_hausdorffPfiiS_:
.text._Z12nn_hausdorffPfiiS_:
[----:B------:R-:W-:Y:S08]  /*0000*/  LDC R1, c[0x0][0x37c] ;  /* 0x0000df00ff017b82 */ /* 0x000ff00000000800 */
[----:B------:R-:W0:Y:S01]  /*0010*/  LDC R9, c[0x0][0x38c] ;  /* 0x0000e300ff097b82 */ /* 0x000e220000000800 */
[----:B------:R-:W1:Y:S01]  /*0020*/  S2R R5, SR_TID.X ;  /* 0x0000000000057919 */ /* 0x000e620000002100 */
[----:B------:R-:W2:Y:S01]  /*0030*/  LDCU.64 UR6, c[0x0][0x390] ;  /* 0x00007200ff0677ac */ /* 0x000ea20008000a00 */
[----:B------:R-:W3:Y:S05]  /*0040*/  LDCU.64 UR8, c[0x0][0x358] ;  /* 0x00006b00ff0877ac */ /* 0x000eea0008000a00 */
[----:B------:R-:W1:Y:S08]  /*0050*/  S2UR UR4, SR_CTAID.X ;  /* 0x00000000000479c3 */ /* 0x000e700000002500 */
[----:B------:R-:W1:Y:S01]  /*0060*/  LDC R0, c[0x0][0x360] ;  /* 0x0000d800ff007b82 */ /* 0x000e620000000800 */
[----:B0-----:R-:W-:-:S04]  /*0070*/  IABS R7, R9 ;  /* 0x0000000900077213 */ /* 0x001fc80000000000 */
[----:B------:R-:W0:Y:S01]  /*0080*/  I2F.RP R4, R7 ;  /* 0x0000000700047306 */ /* 0x000e220000209400 */
[----:B-1----:R-:W-:Y:S01]  /*0090*/  IMAD R0, R0, UR4, R5 ;  /* 0x0000000400007c24 */ /* 0x002fe2000f8e0205 */
[----:B------:R-:W1:Y:S06]  /*00a0*/  LDCU UR4, c[0x0][0x388] ;  /* 0x00007100ff0477ac */ /* 0x000e6c0008000800 */
[----:B0-----:R-:W0:Y:S01]  /*00b0*/  MUFU.RCP R4, R4 ;  /* 0x0000000400047308 */ /* 0x001e220000001000 */
[----:B-1----:R-:W-:Y:S01]  /*00c0*/  UISETP.GE.AND UP0, UPT, UR4, 0x1, UPT ;  /* 0x000000010400788c */ /* 0x002fe2000bf06270 */
[----:B0-----:R-:W-:Y:S01]  /*00d0*/  VIADD R2, R4, 0xffffffe ;  /* 0x0ffffffe04027836 */ /* 0x001fe20000000000 */
[----:B------:R-:W-:-:S05]  /*00e0*/  IABS R4, R0 ;  /* 0x0000000000047213 */ /* 0x000fca0000000000 */
[----:B------:R0:W1:Y:S02]  /*00f0*/  F2I.FTZ.U32.TRUNC.NTZ R3, R2 ;  /* 0x0000000200037305 */ /* 0x000064000021f000 */
[----:B0-----:R-:W-:Y:S02]  /*0100*/  IMAD.MOV.U32 R2, RZ, RZ, RZ ;  /* 0x000000ffff027224 */ /* 0x001fe400078e00ff */
[----:B-1----:R-:W-:-:S04]  /*0110*/  IMAD.MOV R6, RZ, RZ, -R3 ;  /* 0x000000ffff067224 */ /* 0x002fc800078e0a03 */
[----:B------:R-:W-:-:S04]  /*0120*/  IMAD R5, R6, R7, RZ ;  /* 0x0000000706057224 */ /* 0x000fc800078e02ff */
[----:B------:R-:W-:-:S06]  /*0130*/  IMAD.HI.U32 R3, R3, R5, R2 ;  /* 0x0000000503037227 */ /* 0x000fcc00078e0002 */
[----:B------:R-:W-:-:S04]  /*0140*/  IMAD.HI.U32 R3, R3, R4, RZ ;  /* 0x0000000403037227 */ /* 0x000fc800078e00ff */
[----:B------:R-:W-:-:S04]  /*0150*/  IMAD.MOV R5, RZ, RZ, -R3 ;  /* 0x000000ffff057224 */ /* 0x000fc800078e0a03 */
[----:B------:R-:W-:Y:S02]  /*0160*/  IMAD R2, R7, R5, R4 ;  /* 0x0000000507027224 */ /* 0x000fe400078e0204 */
[----:B------:R-:W-:-:S03]  /*0170*/  IMAD.MOV.U32 R4, RZ, RZ, 0x7f7fc99e ;  /* 0x7f7fc99eff047424 */ /* 0x000fc600078e00ff */
[----:B------:R-:W-:-:S13]  /*0180*/  ISETP.GT.U32.AND P1, PT, R7, R2, PT ;  /* 0x000000020700720c */ /* 0x000fda0003f24070 */
[----:B------:R-:W-:Y:S02]  /*0190*/  @!P1 IMAD.IADD R2, R2, 0x1, -R7 ;  /* 0x0000000102029824 */ /* 0x000fe400078e0a07 */
[----:B------:R-:W-:Y:S01]  /*01a0*/  @!P1 VIADD R3, R3, 0x1 ;  /* 0x0000000103039836 */ /* 0x000fe20000000000 */
[----:B------:R-:W-:Y:S02]  /*01b0*/  ISETP.NE.AND P1, PT, R9, RZ, PT ;  /* 0x000000ff0900720c */ /* 0x000fe40003f25270 */
[----:B------:R-:W-:Y:S02]  /*01c0*/  ISETP.GE.U32.AND P0, PT, R2, R7, PT ;  /* 0x000000070200720c */ /* 0x000fe40003f06070 */
[----:B------:R-:W-:-:S04]  /*01d0*/  LOP3.LUT R2, R0, R9, RZ, 0x3c, !PT ;  /* 0x0000000900027212 */ /* 0x000fc800078e3cff */
[----:B------:R-:W-:-:S07]  /*01e0*/  ISETP.GE.AND P2, PT, R2, RZ, PT ;  /* 0x000000ff0200720c */ /* 0x000fce0003f46270 */
[----:B------:R-:W-:-:S04]  /*01f0*/  @P0 VIADD R3, R3, 0x1 ;  /* 0x0000000103030836 */ /* 0x000fc80000000000 */
[----:B------:R-:W-:-:S04]  /*0200*/  IMAD.MOV.U32 R5, RZ, RZ, R3 ;  /* 0x000000ffff057224 */ /* 0x000fc800078e0003 */
[----:B------:R-:W-:Y:S01]  /*0210*/  @!P2 IMAD.MOV R5, RZ, RZ, -R5 ;  /* 0x000000ffff05a224 */ /* 0x000fe200078e0a05 */
[----:B------:R-:W-:-:S05]  /*0220*/  @!P1 LOP3.LUT R5, RZ, R9, RZ, 0x33, !PT ;  /* 0x00000009ff059212 */ /* 0x000fca00078e33ff */
[----:B------:R-:W-:Y:S02]  /*0230*/  IMAD.MOV R2, RZ, RZ, -R5 ;  /* 0x000000ffff027224 */ /* 0x000fe400078e0a05 */
[----:B------:R-:W-:Y:S02]  /*0240*/  IMAD R5, R5, UR4, RZ ;  /* 0x0000000405057c24 */ /* 0x000fe4000f8e02ff */
[----:B------:R-:W-:-:S04]  /*0250*/  IMAD R2, R9, R2, R0 ;  /* 0x0000000209027224 */ /* 0x000fc800078e0200 */
[----:B------:R-:W-:-:S04]  /*0260*/  IMAD R2, R2, UR4, RZ ;  /* 0x0000000402027c24 */ /* 0x000fc8000f8e02ff */
[----:B------:R-:W-:-:S03]  /*0270*/  IMAD.WIDE R6, R2, 0x4, RZ ;  /* 0x0000000402067825 */ /* 0x000fc600078e02ff */
[----:B--2---:R-:W-:-:S04]  /*0280*/  IADD3 R2, P0, PT, R6, UR6, RZ ;  /* 0x0000000606027c10 */ /* 0x004fc8000ff1e0ff */
[----:B------:R-:W-:Y:S01]  /*0290*/  IADD3.X R3, PT, PT, R7, UR7, RZ, P0, !PT ;  /* 0x0000000707037c10 */ /* 0x000fe200087fe4ff */
[----:B---3--:R-:W-:Y:S08]  /*02a0*/  BRA.U !UP0, `(.L_x_0) ;  /* 0x0000000508687547 */ /* 0x008ff0000b800000 */
[----:B------:R-:W-:Y:S01]  /*02b0*/  UISETP.GE.U32.AND UP1, UPT, UR4, 0x10, UPT ;  /* 0x000000100400788c */ /* 0x000fe2000bf26070 */
[----:B------:R-:W-:Y:S01]  /*02c0*/  IMAD.MOV.U32 R11, RZ, RZ, RZ ;  /* 0x000000ffff0b7224 */ /* 0x000fe200078e00ff */
[----:B------:R-:W-:Y:S01]  /*02d0*/  ULOP3.LUT UR5, UR4, 0xf, URZ, 0xc0, !UPT ;  /* 0x0000000f04057892 */ /* 0x000fe2000f8ec0ff */
[----:B------:R-:W-:-:S03]  /*02e0*/  IMAD.MOV.U32 R4, RZ, RZ, 0x7f7fc99e ;  /* 0x7f7fc99eff047424 */ /* 0x000fc600078e00ff */
[----:B------:R-:W-:-:S03]  /*02f0*/  UISETP.NE.AND UP0, UPT, UR5, URZ, UPT ;  /* 0x000000ff0500728c */ /* 0x000fc6000bf05270 */
[----:B------:R-:W-:Y:S08]  /*0300*/  BRA.U !UP1, `(.L_x_1) ;  /* 0x0000000109947547 */ /* 0x000ff0000b800000 */
[----:B------:R-:W-:Y:S01]  /*0310*/  ULOP3.LUT UR4, UR4, 0x7ffffff0, URZ, 0xc0, !UPT ;  /* 0x7ffffff004047892 */ /* 0x000fe2000f8ec0ff */
[----:B------:R-:W-:Y:S01]  /*0320*/  IADD3 R14, P0, PT, R2, 0x20, RZ ;  /* 0x00000020020e7810 */ /* 0x000fe20007f1e0ff */
[----:B------:R-:W-:Y:S02]  /*0330*/  IMAD.MOV.U32 R4, RZ, RZ, 0x7f7fc99e ;  /* 0x7f7fc99eff047424 */ /* 0x000fe400078e00ff */
[----:B------:R-:W-:Y:S02]  /*0340*/  UIADD3 UR6, UPT, UPT, -UR4, URZ, URZ ;  /* 0x000000ff04067290 */ /* 0x000fe4000fffe1ff */
[----:B------:R-:W-:Y:S02]  /*0350*/  IMAD.X R15, RZ, RZ, R3, P0 ;  /* 0x000000ffff0f7224 */ /* 0x000fe400000e0603 */
[----:B------:R-:W-:-:S08]  /*0360*/  IMAD.U32 R11, RZ, RZ, UR4 ;  /* 0x00000004ff0b7e24 */ /* 0x000fd0000f8e00ff */
.L_x_2:
[----:B------:R-:W-:Y:S02]  /*0370*/  IMAD.MOV.U32 R8, RZ, RZ, R14 ;  /* 0x000000ffff087224 */ /* 0x000fe400078e000e */
[----:B------:R-:W-:-:S05]  /*0380*/  IMAD.MOV.U32 R9, RZ, RZ, R15 ;  /* 0x000000ffff097224 */ /* 0x000fca00078e000f */
[----:B------:R-:W2:Y:S04]  /*0390*/  LDG.E R19, desc[UR8][R8.64+-0x20] ;  /* 0xffffe00808137981 */ /* 0x000ea8000c1e1900 */
[----:B------:R-:W2:Y:S04]  /*03a0*/  LDG.E R16, desc[UR8][R8.64+-0x1c] ;  /* 0xffffe40808107981 */ /* 0x000ea8000c1e1900 */
[----:B------:R-:W3:Y:S04]  /*03b0*/  LDG.E R21, desc[UR8][R8.64+-0x18] ;  /* 0xffffe80808157981 */ /* 0x000ee8000c1e1900 */
[----:B------:R-:W3:Y:S04]  /*03c0*/  LDG.E R18, desc[UR8][R8.64+-0x14] ;  /* 0xffffec0808127981 */ /* 0x000ee8000c1e1900 */
[----:B------:R-:W4:Y:S04]  /*03d0*/  LDG.E R23, desc[UR8][R8.64+-0x10] ;  /* 0xfffff00808177981 */ /* 0x000f28000c1e1900 */
[----:B------:R-:W4:Y:S04]  /*03e0*/  LDG.E R20, desc[UR8][R8.64+-0xc] ;  /* 0xfffff40808147981 */ /* 0x000f28000c1e1900 */
[----:B------:R-:W5:Y:S04]  /*03f0*/  LDG.E R25, desc[UR8][R8.64+-0x8] ;  /* 0xfffff80808197981 */ /* 0x000f68000c1e1900 */
[----:B------:R-:W5:Y:S04]  /*0400*/  LDG.E R22, desc[UR8][R8.64+-0x4] ;  /* 0xfffffc0808167981 */ /* 0x000f68000c1e1900 */
[----:B------:R-:W5:Y:S04]  /*0410*/  LDG.E R14, desc[UR8][R8.64] ;  /* 0x00000008080e7981 */ /* 0x000f68000c1e1900 */
[----:B------:R-:W5:Y:S04]  /*0420*/  LDG.E R17, desc[UR8][R8.64+0x4] ;  /* 0x0000040808117981 */ /* 0x000f68000c1e1900 */
[----:B------:R-:W5:Y:S04]  /*0430*/  LDG.E R12, desc[UR8][R8.64+0x8] ;  /* 0x00000808080c7981 */ /* 0x000f68000c1e1900 */
[----:B------:R-:W5:Y:S04]  /*0440*/  LDG.E R15, desc[UR8][R8.64+0xc] ;  /* 0x00000c08080f7981 */ /* 0x000f68000c1e1900 */
[----:B------:R-:W5:Y:S04]  /*0450*/  LDG.E R13, desc[UR8][R8.64+0x10] ;  /* 0x00001008080d7981 */ /* 0x000f68000c1e1900 */
[----:B------:R-:W5:Y:S01]  /*0460*/  LDG.E R10, desc[UR8][R8.64+0x14] ;  /* 0x00001408080a7981 */ /* 0x000f62000c1e1900 */
[----:B--2---:R-:W-:-:S03]  /*0470*/  FMNMX3 R16, R19, R4, R16, PT ;  /* 0x0000000413107276 */ /* 0x004fc60003800010 */
[----:B------:R-:W2:Y:S04]  /*0480*/  LDG.E R19, desc[UR8][R8.64+0x18] ;  /* 0x0000180808137981 */ /* 0x000ea8000c1e1900 */
[----:B------:R-:W2:Y:S01]  /*0490*/  LDG.E R4, desc[UR8][R8.64+0x1c] ;  /* 0x00001c0808047981 */ /* 0x000ea2000c1e1900 */
[----:B------:R-:W-:Y:S01]  /*04a0*/  UIADD3 UR6, UPT, UPT, UR6, 0x10, URZ ;  /* 0x0000001006067890 */ /* 0x000fe2000fffe0ff */
[----:B---3--:R-:W-:-:S03]  /*04b0*/  FMNMX3 R16, R21, R16, R18, PT ;  /* 0x0000001015107276 */ /* 0x008fc60003800012 */
[----:B------:R-:W-:Y:S01]  /*04c0*/  UISETP.NE.AND UP1, UPT, UR6, URZ, UPT ;  /* 0x000000ff0600728c */ /* 0x000fe2000bf25270 */
[----:B----4-:R-:W-:-:S04]  /*04d0*/  FMNMX3 R16, R23, R16, R20, PT ;  /* 0x0000001017107276 */ /* 0x010fc80003800014 */
[----:B-----5:R-:W-:-:S04]  /*04e0*/  FMNMX3 R16, R25, R16, R22, PT ;  /* 0x0000001019107276 */ /* 0x020fc80003800016 */
[----:B------:R-:W-:-:S04]  /*04f0*/  FMNMX3 R14, R14, R16, R17, PT ;  /* 0x000000100e0e7276 */ /* 0x000fc80003800011 */
[----:B------:R-:W-:Y:S02]  /*0500*/  FMNMX3 R12, R12, R14, R15, PT ;  /* 0x0000000e0c0c7276 */ /* 0x000fe4000380000f */
[----:B------:R-:W-:-:S05]  /*0510*/  IADD3 R14, P0, PT, R8, 0x40, RZ ;  /* 0x00000040080e7810 */ /* 0x000fca0007f1e0ff */
[----:B------:R-:W-:Y:S01]  /*0520*/  IMAD.X R15, RZ, RZ, R9, P0 ;  /* 0x000000ffff0f7224 */ /* 0x000fe200000e0609 */
[----:B------:R-:W-:-:S04]  /*0530*/  FMNMX3 R10, R13, R12, R10, PT ;  /* 0x0000000c0d0a7276 */ /* 0x000fc8000380000a */
[----:B--2---:R-:W-:Y:S01]  /*0540*/  FMNMX3 R4, R19, R10, R4, PT ;  /* 0x0000000a13047276 */ /* 0x004fe20003800004 */
[----:B------:R-:W-:Y:S06]  /*0550*/  BRA.U UP1, `(.L_x_2) ;  /* 0xfffffffd01847547 */ /* 0x000fec000b83ffff */
.L_x_1:
[----:B------:R-:W-:Y:S05]  /*0560*/  BRA.U !UP0, `(.L_x_0) ;  /* 0x0000000108b87547 */ /* 0x000fea000b800000 */
[----:B------:R-:W0:Y:S01]  /*0570*/  LDCU UR4, c[0x0][0x388] ;  /* 0x00007100ff0477ac */ /* 0x000e220008000800 */
[----:B------:R-:W-:Y:S02]  /*0580*/  UISETP.GE.U32.AND UP0, UPT, UR5, 0x8, UPT ;  /* 0x000000080500788c */ /* 0x000fe4000bf06070 */
[----:B0-----:R-:W-:-:S04]  /*0590*/  ULOP3.LUT UR6, UR4, 0x7, URZ, 0xc0, !UPT ;  /* 0x0000000704067892 */ /* 0x001fc8000f8ec0ff */
[----:B------:R-:W-:-:S03]  /*05a0*/  UISETP.NE.AND UP1, UPT, UR6, URZ, UPT ;  /* 0x000000ff0600728c */ /* 0x000fc6000bf25270 */
[----:B------:R-:W-:Y:S08]  /*05b0*/  BRA.U !UP0, `(.L_x_3) ;  /* 0x0000000108387547 */ /* 0x000ff0000b800000 */
[----:B------:R-:W-:-:S05]  /*05c0*/  IMAD.WIDE.U32 R8, R11, 0x4, R2 ;  /* 0x000000040b087825 */ /* 0x000fca00078e0002 */
[----:B------:R-:W2:Y:S04]  /*05d0*/  LDG.E R13, desc[UR8][R8.64] ;  /* 0x00000008080d7981 */ /* 0x000ea8000c1e1900 */
[----:B------:R-:W2:Y:S04]  /*05e0*/  LDG.E R10, desc[UR8][R8.64+0x4] ;  /* 0x00000408080a7981 */ /* 0x000ea8000c1e1900 */
[----:B------:R-:W3:Y:S04]  /*05f0*/  LDG.E R15, desc[UR8][R8.64+0x8] ;  /* 0x00000808080f7981 */ /* 0x000ee8000c1e1900 */
[----:B------:R-:W3:Y:S04]  /*0600*/  LDG.E R12, desc[UR8][R8.64+0xc] ;  /* 0x00000c08080c7981 */ /* 0x000ee8000c1e1900 */
[----:B------:R-:W4:Y:S04]  /*0610*/  LDG.E R17, desc[UR8][R8.64+0x10] ;  /* 0x0000100808117981 */ /* 0x000f28000c1e1900 */
[----:B------:R-:W4:Y:S04]  /*0620*/  LDG.E R14, desc[UR8][R8.64+0x14] ;  /* 0x00001408080e7981 */ /* 0x000f28000c1e1900 */
[----:B------:R-:W5:Y:S04]  /*0630*/  LDG.E R19, desc[UR8][R8.64+0x18] ;  /* 0x0000180808137981 */ /* 0x000f68000c1e1900 */
[----:B------:R-:W5:Y:S01]  /*0640*/  LDG.E R16, desc[UR8][R8.64+0x1c] ;  /* 0x00001c0808107981 */ /* 0x000f62000c1e1900 */
[----:B------:R-:W-:Y:S01]  /*0650*/  VIADD R11, R11, 0x8 ;  /* 0x000000080b0b7836 */ /* 0x000fe20000000000 */
[----:B--2---:R-:W-:-:S04]  /*0660*/  FMNMX3 R10, R13, R4, R10, PT ;  /* 0x000000040d0a7276 */ /* 0x004fc8000380000a */
[----:B---3--:R-:W-:-:S04]  /*0670*/  FMNMX3 R10, R15, R10, R12, PT ;  /* 0x0000000a0f0a7276 */ /* 0x008fc8000380000c */
[----:B----4-:R-:W-:-:S04]  /*0680*/  FMNMX3 R10, R17, R10, R14, PT ;  /* 0x0000000a110a7276 */ /* 0x010fc8000380000e */
[----:B-----5:R-:W-:-:S07]  /*0690*/  FMNMX3 R4, R19, R10, R16, PT ;  /* 0x0000000a13047276 */ /* 0x020fce0003800010 */
.L_x_3:
[----:B------:R-:W-:Y:S05]  /*06a0*/  BRA.U !UP1, `(.L_x_0) ;  /* 0x0000000109687547 */ /* 0x000fea000b800000 */
[----:B------:R-:W-:Y:S02]  /*06b0*/  UISETP.GE.U32.AND UP0, UPT, UR6, 0x4, UPT ;  /* 0x000000040600788c */ /* 0x000fe4000bf06070 */
[----:B------:R-:W-:-:S04]  /*06c0*/  ULOP3.LUT UR4, UR4, 0x3, URZ, 0xc0, !UPT ;  /* 0x0000000304047892 */ /* 0x000fc8000f8ec0ff */
[----:B------:R-:W-:-:S03]  /*06d0*/  UISETP.NE.AND UP1, UPT, UR4, URZ, UPT ;  /* 0x000000ff0400728c */ /* 0x000fc6000bf25270 */
[----:B------:R-:W-:Y:S08]  /*06e0*/  BRA.U !UP0, `(.L_x_4) ;  /* 0x0000000108207547 */ /* 0x000ff0000b800000 */
[----:B------:R-:W-:-:S05]  /*06f0*/  IMAD.WIDE.U32 R8, R11, 0x4, R2 ;  /* 0x000000040b087825 */ /* 0x000fca00078e0002 */
[----:B------:R-:W2:Y:S04]  /*0700*/  LDG.E R13, desc[UR8][R8.64] ;  /* 0x00000008080d7981 */ /* 0x000ea8000c1e1900 */
[----:B------:R-:W2:Y:S04]  /*0710*/  LDG.E R10, desc[UR8][R8.64+0x4] ;  /* 0x00000408080a7981 */ /* 0x000ea8000c1e1900 */
[----:B------:R-:W3:Y:S04]  /*0720*/  LDG.E R15, desc[UR8][R8.64+0x8] ;  /* 0x00000808080f7981 */ /* 0x000ee8000c1e1900 */
[----:B------:R-:W3:Y:S01]  /*0730*/  LDG.E R12, desc[UR8][R8.64+0xc] ;  /* 0x00000c08080c7981 */ /* 0x000ee2000c1e1900 */
[----:B------:R-:W-:Y:S01]  /*0740*/  VIADD R11, R11, 0x4 ;  /* 0x000000040b0b7836 */ /* 0x000fe20000000000 */
[----:B--2---:R-:W-:-:S04]  /*0750*/  FMNMX3 R4, R13, R4, R10, PT ;  /* 0x000000040d047276 */ /* 0x004fc8000380000a */
[----:B---3--:R-:W-:-:S07]  /*0760*/  FMNMX3 R4, R15, R4, R12, PT ;  /* 0x000000040f047276 */ /* 0x008fce000380000c */
.L_x_4:
[----:B------:R-:W-:Y:S05]  /*0770*/  BRA.U !UP1, `(.L_x_0) ;  /* 0x0000000109347547 */ /* 0x000fea000b800000 */
[----:B------:R-:W0:Y:S01]  /*0780*/  LDCU.64 UR6, c[0x0][0x390] ;  /* 0x00007200ff0677ac */ /* 0x000e220008000a00 */
[----:B------:R-:W-:Y:S01]  /*0790*/  IMAD.WIDE.U32 R6, R11, 0x4, R6 ;  /* 0x000000040b067825 */ /* 0x000fe200078e0006 */
[----:B------:R-:W-:Y:S02]  /*07a0*/  UIADD3 UR4, UPT, UPT, -UR4, URZ, URZ ;  /* 0x000000ff04047290 */ /* 0x000fe4000fffe1ff */
[----:B0-----:R-:W-:-:S04]  /*07b0*/  IADD3 R6, P0, PT, R6, UR6, RZ ;  /* 0x0000000606067c10 */ /* 0x001fc8000ff1e0ff */
[----:B------:R-:W-:-:S09]  /*07c0*/  IADD3.X R9, PT, PT, R7, UR7, RZ, P0, !PT ;  /* 0x0000000707097c10 */ /* 0x000fd200087fe4ff */
.L_x_5:
[----:B------:R-:W-:-:S06]  /*07d0*/  IMAD.MOV.U32 R7, RZ, RZ, R9 ;  /* 0x000000ffff077224 */ /* 0x000fcc00078e0009 */
[----:B------:R0:W2:Y:S01]  /*07e0*/  LDG.E R7, desc[UR8][R6.64] ;  /* 0x0000000806077981 */ /* 0x0000a2000c1e1900 */
[----:B------:R-:W-:-:S04]  /*07f0*/  UIADD3 UR4, UPT, UPT, UR4, 0x1, URZ ;  /* 0x0000000104047890 */ /* 0x000fc8000fffe0ff */
[----:B------:R-:W-:Y:S01]  /*0800*/  UISETP.NE.AND UP0, UPT, UR4, URZ, UPT ;  /* 0x000000ff0400728c */ /* 0x000fe2000bf05270 */
[----:B0-----:R-:W-:-:S05]  /*0810*/  IADD3 R6, P0, PT, R6, 0x4, RZ ;  /* 0x0000000406067810 */ /* 0x001fca0007f1e0ff */
[----:B------:R-:W-:Y:S01]  /*0820*/  IMAD.X R9, RZ, RZ, R9, P0 ;  /* 0x000000ffff097224 */ /* 0x000fe200000e0609 */
[----:B--2---:R-:W-:Y:S02]  /*0830*/  FMNMX R4, R7, R4, PT ;  /* 0x0000000407047209 */ /* 0x004fe40003800000 */
[----:B------:R-:W-:Y:S05]  /*0840*/  BRA.U UP0, `(.L_x_5) ;  /* 0xfffffffd00e07547 */ /* 0x000fea000b83ffff */
.L_x_0:
[----:B------:R-:W0:Y:S01]  /*0850*/  LDCU UR4, c[0x0][0x388] ;  /* 0x00007100ff0477ac */ /* 0x000e220008000800 */
[----:B------:R-:W-:Y:S01]  /*0860*/  IMAD.WIDE R8, R5, 0x4, RZ ;  /* 0x0000000405087825 */ /* 0x000fe200078e02ff */
[----:B------:R-:W1:Y:S03]  /*0870*/  LDCU.64 UR6, c[0x0][0x390] ;  /* 0x00007200ff0677ac */ /* 0x000e660008000a00 */
[----:B------:R-:W-:Y:S01]  /*0880*/  IMAD.MOV.U32 R5, RZ, RZ, -0x803662 ;  /* 0xff7fc99eff057424 */ /* 0x000fe200078e00ff */
[----:B0-----:R-:W-:Y:S01]  /*0890*/  UISETP.GE.AND UP0, UPT, UR4, 0x1, UPT ;  /* 0x000000010400788c */ /* 0x001fe2000bf06270 */
[----:B-1----:R-:W-:-:S04]  /*08a0*/  IADD3 R6, P0, PT, R8, UR6, RZ ;  /* 0x0000000608067c10 */ /* 0x002fc8000ff1e0ff */
[----:B------:R-:W-:-:S04]  /*08b0*/  IADD3.X R7, PT, PT, R9, UR7, RZ, P0, !PT ;  /* 0x0000000709077c10 */ /* 0x000fc800087fe4ff */
[----:B------:R-:W-:Y:S05]  /*08c0*/  BRA.U !UP0, `(.L_x_6) ;  /* 0x00000005086c7547 */ /* 0x000fea000b800000 */
[----:B------:R-:W-:Y:S01]  /*08d0*/  UISETP.GE.U32.AND UP1, UPT, UR4, 0x10, UPT ;  /* 0x000000100400788c */ /* 0x000fe2000bf26070 */
[----:B------:R-:W-:Y:S01]  /*08e0*/  IMAD.MOV.U32 R13, RZ, RZ, RZ ;  /* 0x000000ffff0d7224 */ /* 0x000fe200078e00ff */
[----:B------:R-:W-:Y:S01]  /*08f0*/  ULOP3.LUT UR6, UR4, 0xf, URZ, 0xc0, !UPT ;  /* 0x0000000f04067892 */ /* 0x000fe2000f8ec0ff */
[----:B------:R-:W-:-:S03]  /*0900*/  IMAD.MOV.U32 R5, RZ, RZ, -0x803662 ;  /* 0xff7fc99eff057424 */ /* 0x000fc600078e00ff */
[----:B------:R-:W-:-:S03]  /*0910*/  UISETP.NE.AND UP0, UPT, UR6, URZ, UPT ;  /* 0x000000ff0600728c */ /* 0x000fc6000bf05270 */
[----:B------:R-:W-:Y:S08]  /*0920*/  BRA.U !UP1, `(.L_x_7) ;  /* 0x0000000109947547 */ /* 0x000ff0000b800000 */
[----:B------:R-:W-:Y:S01]  /*0930*/  ULOP3.LUT UR4, UR4, 0x7ffffff0, URZ, 0xc0, !UPT ;  /* 0x7ffffff004047892 */ /* 0x000fe2000f8ec0ff */
[----:B------:R-:W-:Y:S01]  /*0940*/  IADD3 R12, P0, PT, R6, 0x20, RZ ;  /* 0x00000020060c7810 */ /* 0x000fe20007f1e0ff */
[----:B------:R-:W-:Y:S02]  /*0950*/  IMAD.MOV.U32 R5, RZ, RZ, -0x803662 ;  /* 0xff7fc99eff057424 */ /* 0x000fe400078e00ff */
[----:B------:R-:W-:Y:S02]  /*0960*/  UIADD3 UR5, UPT, UPT, -UR4, URZ, URZ ;  /* 0x000000ff04057290 */ /* 0x000fe4000fffe1ff */
[----:B------:R-:W-:Y:S02]  /*0970*/  IMAD.X R15, RZ, RZ, R7, P0 ;  /* 0x000000ffff0f7224 */ /* 0x000fe400000e0607 */
[----:B------:R-:W-:-:S08]  /*0980*/  IMAD.U32 R13, RZ, RZ, UR4 ;  /* 0x00000004ff0d7e24 */ /* 0x000fd0000f8e00ff */
.L_x_8:
        /* <DEDUP_REMOVED lines=11> */
[----:B------:R-:W5:Y:S01]  /*0a40*/  LDG.E R21, desc[UR8][R10.64+0x14] ;  /* 0x000014080a157981 */ /* 0x000f62000c1e1900 */
[----:B--2---:R-:W-:-:S03]  /*0a50*/  FMNMX3 R14, R14, R5, R16, !PT ;  /* 0x000000050e0e7276 */ /* 0x004fc60007800010 */
[----:B------:R-:W2:Y:S04]  /*0a60*/  LDG.E R5, desc[UR8][R10.64] ;  /* 0x000000080a057981 */ /* 0x000ea8000c1e1900 */
[----:B------:R-:W2:Y:S01]  /*0a70*/  LDG.E R16, desc[UR8][R10.64+0x4] ;  /* 0x000004080a107981 */ /* 0x000ea2000c1e1900 */
[----:B---3--:R-:W-:-:S03]  /*0a80*/  FMNMX3 R14, R17, R14, R18, !PT ;  /* 0x0000000e110e7276 */ /* 0x008fc60007800012 */
[----:B------:R-:W3:Y:S04]  /*0a90*/  LDG.E R18, desc[UR8][R10.64+0x8] ;  /* 0x000008080a127981 */ /* 0x000ee8000c1e1900 */
[----:B------:R-:W3:Y:S01]  /*0aa0*/  LDG.E R17, desc[UR8][R10.64+0xc] ;  /* 0x00000c080a117981 */ /* 0x000ee2000c1e1900 */
[----:B----4-:R-:W-:-:S03]  /*0ab0*/  FMNMX3 R14, R19, R14, R20, !PT ;  /* 0x0000000e130e7276 */ /* 0x010fc60007800014 */
[----:B------:R-:W4:Y:S04]  /*0ac0*/  LDG.E R20, desc[UR8][R10.64+0x18] ;  /* 0x000018080a147981 */ /* 0x000f28000c1e1900 */
[----:B------:R-:W4:Y:S01]  /*0ad0*/  LDG.E R19, desc[UR8][R10.64+0x1c] ;  /* 0x00001c080a137981 */ /* 0x000f22000c1e1900 */
[----:B------:R-:W-:Y:S01]  /*0ae0*/  UIADD3 UR5, UPT, UPT, UR5, 0x10, URZ ;  /* 0x0000001005057890 */ /* 0x000fe2000fffe0ff */
[----:B-----5:R-:W-:-:S03]  /*0af0*/  FMNMX3 R12, R15, R14, R12, !PT ;  /* 0x0000000e0f0c7276 */ /* 0x020fc6000780000c */
[----:B------:R-:W-:Y:S01]  /*0b00*/  UISETP.NE.AND UP1, UPT, UR5, URZ, UPT ;  /* 0x000000ff0500728c */ /* 0x000fe2000bf25270 */
[----:B--2---:R-:W-:Y:S02]  /*0b10*/  FMNMX3 R5, R5, R12, R16, !PT ;  /* 0x0000000c05057276 */ /* 0x004fe40007800010 */
[----:B------:R-:W-:Y:S02]  /*0b20*/  IADD3 R12, P0, PT, R10, 0x40, RZ ;  /* 0x000000400a0c7810 */ /* 0x000fe40007f1e0ff */
[----:B---3--:R-:W-:-:S04]  /*0b30*/  FMNMX3 R5, R18, R5, R17, !PT ;  /* 0x0000000512057276 */ /* 0x008fc80007800011 */
[----:B------:R-:W-:Y:S01]  /*0b40*/  FMNMX3 R5, R22, R5, R21, !PT ;  /* 0x0000000516057276 */ /* 0x000fe20007800015 */
[----:B------:R-:W-:-:S03]  /*0b50*/  IMAD.X R15, RZ, RZ, R11, P0 ;  /* 0x000000ffff0f7224 */ /* 0x000fc600000e060b */
[----:B----4-:R-:W-:Y:S01]  /*0b60*/  FMNMX3 R5, R20, R5, R19, !PT ;  /* 0x0000000514057276 */ /* 0x010fe20007800013 */
[----:B------:R-:W-:Y:S06]  /*0b70*/  BRA.U UP1, `(.L_x_8) ;  /* 0xfffffffd01847547 */ /* 0x000fec000b83ffff */
.L_x_7:
        /* <DEDUP_REMOVED lines=16> */
[----:B--2---:R-:W-:-:S04]  /*0c80*/  FMNMX3 R12, R12, R5, R14, !PT ;  /* 0x000000050c0c7276 */ /* 0x004fc8000780000e */
[----:B---3--:R-:W-:-:S04]  /*0c90*/  FMNMX3 R12, R15, R12, R16, !PT ;  /* 0x0000000c0f0c7276 */ /* 0x008fc80007800010 */
[----:B----4-:R-:W-:-:S04]  /*0ca0*/  FMNMX3 R12, R17, R12, R18, !PT ;  /* 0x0000000c110c7276 */ /* 0x010fc80007800012 */
[----:B-----5:R-:W-:-:S07]  /*0cb0*/  FMNMX3 R5, R19, R12, R20, !PT ;  /* 0x0000000c13057276 */ /* 0x020fce0007800014 */
.L_x_9:
        /* <DEDUP_REMOVED lines=11> */
[----:B--2---:R-:W-:-:S04]  /*0d70*/  FMNMX3 R5, R12, R5, R14, !PT ;  /* 0x000000050c057276 */ /* 0x004fc8000780000e */
[----:B---3--:R-:W-:-:S07]  /*0d80*/  FMNMX3 R5, R16, R5, R15, !PT ;  /* 0x0000000510057276 */ /* 0x008fce000780000f */
.L_x_10:
[----:B------:R-:W-:Y:S05]  /*0d90*/  BRA.U !UP1, `(.L_x_6) ;  /* 0x0000000109387547 */ /* 0x000fea000b800000 */
[----:B------:R-:W0:Y:S01]  /*0da0*/  LDCU.64 UR6, c[0x0][0x390] ;  /* 0x00007200ff0677ac */ /* 0x000e220008000a00 */
[----:B------:R-:W-:Y:S01]  /*0db0*/  IMAD.WIDE.U32 R8, R13, 0x4, R8 ;  /* 0x000000040d087825 */ /* 0x000fe200078e0008 */
[----:B------:R-:W-:Y:S02]  /*0dc0*/  UIADD3 UR4, UPT, UPT, -UR4, URZ, URZ ;  /* 0x000000ff04047290 */ /* 0x000fe4000fffe1ff */
[----:B0-----:R-:W-:-:S04]  /*0dd0*/  IADD3 R10, P0, PT, R8, UR6, RZ ;  /* 0x00000006080a7c10 */ /* 0x001fc8000ff1e0ff */
[----:B------:R-:W-:-:S09]  /*0de0*/  IADD3.X R11, PT, PT, R9, UR7, RZ, P0, !PT ;  /* 0x00000007090b7c10 */ /* 0x000fd200087fe4ff */
.L_x_11:
[----:B------:R-:W-:Y:S02]  /*0df0*/  IMAD.MOV.U32 R8, RZ, RZ, R10 ;  /* 0x000000ffff087224 */ /* 0x000fe400078e000a */
[----:B------:R-:W-:-:S05]  /*0e00*/  IMAD.MOV.U32 R9, RZ, RZ, R11 ;  /* 0x000000ffff097224 */ /* 0x000fca00078e000b */
[----:B------:R-:W2:Y:S01]  /*0e10*/  LDG.E R8, desc[UR8][R8.64] ;  /* 0x0000000808087981 */ /* 0x000ea2000c1e1900 */
[----:B------:R-:W-:Y:S01]  /*0e20*/  UIADD3 UR4, UPT, UPT, UR4, 0x1, URZ ;  /* 0x0000000104047890 */ /* 0x000fe2000fffe0ff */
[----:B------:R-:W-:-:S03]  /*0e30*/  IADD3 R10, P0, PT, R10, 0x4, RZ ;  /* 0x000000040a0a7810 */ /* 0x000fc60007f1e0ff */
[----:B------:R-:W-:Y:S02]  /*0e40*/  UISETP.NE.AND UP0, UPT, UR4, URZ, UPT ;  /* 0x000000ff0400728c */ /* 0x000fe4000bf05270 */
[----:B------:R-:W-:Y:S01]  /*0e50*/  IMAD.X R11, RZ, RZ, R11, P0 ;  /* 0x000000ffff0b7224 */ /* 0x000fe200000e060b */
[----:B--2---:R-:W-:-:S06]  /*0e60*/  FMNMX R5, R8, R5, !PT ;  /* 0x0000000508057209 */ /* 0x004fcc0007800000 */
[----:B------:R-:W-:Y:S05]  /*0e70*/  BRA.U UP0, `(.L_x_11) ;  /* 0xfffffffd00dc7547 */ /* 0x000fea000b83ffff */
.L_x_6:
[----:B------:R-:W0:Y:S01]  /*0e80*/  LDC R12, c[0x0][0x388] ;  /* 0x0000e200ff0c7b82 */ /* 0x000e220000000800 */
[----:B------:R-:W-:Y:S02]  /*0e90*/  IMAD.MOV.U32 R14, RZ, RZ, -0x803662 ;  /* 0xff7fc99eff0e7424 */ /* 0x000fe400078e00ff */
[----:B------:R-:W-:Y:S01]  /*0ea0*/  IMAD.MOV.U32 R15, RZ, RZ, -0x803662 ;  /* 0xff7fc99eff0f7424 */ /* 0x000fe200078e00ff */
[----:B0-----:R-:W-:-:S13]  /*0eb0*/  ISETP.GE.AND P0, PT, R12, 0x1, PT ;  /* 0x000000010c00780c */ /* 0x001fda0003f06270 */
[----:B------:R-:W-:Y:S05]  /*0ec0*/  @!P0 BRA `(.L_x_12) ;  /* 0x0000000800788947 */ /* 0x000fea0003800000 */
[C---:B------:R-:W-:Y:S01]  /*0ed0*/  ISETP.GE.U32.AND P1, PT, R12.reuse, 0x8, PT ;  /* 0x000000080c00780c */ /* 0x040fe20003f26070 */
[----:B------:R-:W-:Y:S01]  /*0ee0*/  IMAD.MOV.U32 R13, RZ, RZ, RZ ;  /* 0x000000ffff0d7224 */ /* 0x000fe200078e00ff */
[----:B------:R-:W-:Y:S01]  /*0ef0*/  LOP3.LUT R23, R12, 0x7, RZ, 0xc0, !PT ;  /* 0x000000070c177812 */ /* 0x000fe200078ec0ff */
[----:B------:R-:W-:Y:S02]  /*0f00*/  IMAD.MOV.U32 R15, RZ, RZ, -0x803662 ;  /* 0xff7fc99eff0f7424 */ /* 0x000fe400078e00ff */
[----:B------:R-:W-:Y:S01]  /*0f10*/  IMAD.MOV.U32 R14, RZ, RZ, -0x803662 ;  /* 0xff7fc99eff0e7424 */ /* 0x000fe200078e00ff */
[----:B------:R-:W-:-:S07]  /*0f20*/  ISETP.NE.AND P0, PT, R23, RZ, PT ;  /* 0x000000ff1700720c */ /* 0x000fce0003f05270 */
[----:B------:R-:W-:Y:S06]  /*0f30*/  @!P1 BRA `(.L_x_13) ;  /* 0x0000000400389947 */ /* 0x000fec0003800000 */
[----:B------:R-:W-:Y:S01]  /*0f40*/  IADD3 R8, P1, PT, R6, 0x10, RZ ;  /* 0x0000001006087810 */ /* 0x000fe20007f3e0ff */
[----:B------:R-:W-:Y:S01]  /*0f50*/  IMAD.MOV.U32 R15, RZ, RZ, -0x803662 ;  /* 0xff7fc99eff0f7424 */ /* 0x000fe200078e00ff */
[----:B------:R-:W-:Y:S02]  /*0f60*/  IADD3 R10, P2, PT, R2, 0x10, RZ ;  /* 0x00000010020a7810 */ /* 0x000fe40007f5e0ff */
[----:B------:R-:W-:Y:S01]  /*0f70*/  LOP3.LUT R13, R12, 0x7ffffff8, RZ, 0xc0, !PT ;  /* 0x7ffffff80c0d7812 */ /* 0x000fe200078ec0ff */
[----:B------:R-:W-:Y:S02]  /*0f80*/  IMAD.X R9, RZ, RZ, R7, P1 ;  /* 0x000000ffff097224 */ /* 0x000fe400008e0607 */
[----:B------:R-:W-:Y:S02]  /*0f90*/  IMAD.X R11, RZ, RZ, R3, P2 ;  /* 0x000000ffff0b7224 */ /* 0x000fe400010e0603 */
[----:B------:R-:W-:-:S07]  /*0fa0*/  IMAD.MOV R24, RZ, RZ, -R13 ;  /* 0x000000ffff187224 */ /* 0x000fce00078e0a0d */
.L_x_14:
[----:B------:R-:W2:Y:S04]  /*0fb0*/  LDG.E R21, desc[UR8][R8.64+-0x10] ;  /* 0xfffff00808157981 */ /* 0x000ea8000c1e1900 */
[----:B------:R-:W3:Y:S04]  /*0fc0*/  LDG.E R20, desc[UR8][R10.64+-0x10] ;  /* 0xfffff0080a147981 */ /* 0x000ee8000c1e1900 */
[----:B------:R-:W4:Y:S04]  /*0fd0*/  LDG.E R25, desc[UR8][R8.64+-0xc] ;  /* 0xfffff40808197981 */ /* 0x000f28000c1e1900 */
[----:B------:R-:W5:Y:S04]  /*0fe0*/  LDG.E R16, desc[UR8][R10.64+-0xc] ;  /* 0xfffff4080a107981 */ /* 0x000f68000c1e1900 */
[----:B------:R-:W5:Y:S04]  /*0ff0*/  LDG.E R19, desc[UR8][R8.64+-0x8] ;  /* 0xfffff80808137981 */ /* 0x000f68000c1e1900 */
[----:B------:R-:W5:Y:S04]  /*1000*/  LDG.E R18, desc[UR8][R10.64+-0x8] ;  /* 0xfffff8080a127981 */ /* 0x000f68000c1e1900 */
[----:B------:R-:W5:Y:S01]  /*1010*/  LDG.E R17, desc[UR8][R8.64+-0x4] ;  /* 0xfffffc0808117981 */ /* 0x000f62000c1e1900 */
[----:B--2---:R-:W-:Y:S01]  /*1020*/  FADD R21, R21, -R4 ;  /* 0x8000000415157221 */ /* 0x004fe20000000000 */
[----:B---3--:R-:W-:-:S04]  /*1030*/  FADD R20, R20, -R5 ;  /* 0x8000000514147221 */ /* 0x008fc80000000000 */
[----:B------:R-:W-:-:S04]  /*1040*/  FSETP.GT.AND P1, PT, R21, R14, PT ;  /* 0x0000000e1500720b */ /* 0x000fc80003f24000 */
[----:B------:R-:W-:Y:S02]  /*1050*/  FSEL R21, R21, R14, P1 ;  /* 0x0000000e15157208 */ /* 0x000fe40000800000 */
[----:B------:R-:W2:Y:S01]  /*1060*/  LDG.E R14, desc[UR8][R10.64+-0x4] ;  /* 0xfffffc080a0e7981 */ /* 0x000ea2000c1e1900 */
[----:B------:R-:W-:Y:S01]  /*1070*/  FSETP.GT.AND P1, PT, R20, R15, PT ;  /* 0x0000000f1400720b */ /* 0x000fe20003f24000 */
[----:B----4-:R-:W-:-:S03]  /*1080*/  FADD R22, R25, -R4 ;  /* 0x8000000419167221 */ /* 0x010fc60000000000 */
[----:B------:R-:W-:Y:S02]  /*1090*/  FSEL R20, R20, R15, P1 ;  /* 0x0000000f14147208 */ /* 0x000fe40000800000 */
[----:B------:R-:W3:Y:S01]  /*10a0*/  LDG.E R15, desc[UR8][R8.64] ;  /* 0x00000008080f7981 */ /* 0x000ee2000c1e1900 */
[-C--:B------:R-:W-:Y:S01]  /*10b0*/  FSETP.GT.AND P1, PT, R22, R21.reuse, PT ;  /* 0x000000151600720b */ /* 0x080fe20003f24000 */
[----:B-----5:R-:W-:Y:S02]  /*10c0*/  FADD R25, R16, -R5 ;  /* 0x8000000510197221 */ /* 0x020fe40000000000 */
[----:B------:R-:W4:Y:S01]  /*10d0*/  LDG.E R16, desc[UR8][R10.64] ;  /* 0x000000080a107981 */ /* 0x000f22000c1e1900 */
[----:B------:R-:W-:Y:S02]  /*10e0*/  FSEL R21, R22, R21, P1 ;  /* 0x0000001516157208 */ /* 0x000fe40000800000 */
[----:B------:R-:W-:Y:S01]  /*10f0*/  FSETP.GT.AND P1, PT, R25, R20, PT ;  /* 0x000000141900720b */ /* 0x000fe20003f24000 */
[----:B------:R-:W-:-:S02]  /*1100*/  FADD R26, R19, -R4 ;  /* 0x80000004131a7221 */ /* 0x000fc40000000000 */
[----:B------:R-:W5:Y:S01]  /*1110*/  LDG.E R19, desc[UR8][R8.64+0x4] ;  /* 0x0000040808137981 */ /* 0x000f62000c1e1900 */
[----:B------:R-:W-:-:S03]  /*1120*/  FSEL R22, R25, R20, P1 ;  /* 0x0000001419167208 */ /* 0x000fc60000800000 */
[----:B------:R-:W5:Y:S01]  /*1130*/  LDG.E R20, desc[UR8][R10.64+0x4] ;  /* 0x000004080a147981 */ /* 0x000f62000c1e1900 */
[-C--:B------:R-:W-:Y:S01]  /*1140*/  FSETP.GT.AND P1, PT, R26, R21.reuse, PT ;  /* 0x000000151a00720b */ /* 0x080fe20003f24000 */
[----:B------:R-:W-:Y:S01]  /*1150*/  FADD R25, R18, -R5 ;  /* 0x8000000512197221 */ /* 0x000fe20000000000 */
[----:B------:R-:W-:Y:S01]  /*1160*/  FADD R17, R17, -R4 ;  /* 0x8000000411117221 */ /* 0x000fe20000000000 */
[----:B------:R-:W5:Y:S01]  /*1170*/  LDG.E R18, desc[UR8][R10.64+0x8] ;  /* 0x000008080a127981 */ /* 0x000f62000c1e1900 */
[----:B------:R-:W-:-:S03]  /*1180*/  FSEL R26, R26, R21, P1 ;  /* 0x000000151a1a7208 */ /* 0x000fc60000800000 */
[----:B------:R-:W5:Y:S01]  /*1190*/  LDG.E R21, desc[UR8][R8.64+0x8] ;  /* 0x0000080808157981 */ /* 0x000f62000c1e1900 */
[----:B------:R-:W-:Y:S02]  /*11a0*/  FSETP.GT.AND P1, PT, R25, R22, PT ;  /* 0x000000161900720b */ /* 0x000fe40003f24000 */
[----:B------:R-:W-:Y:S02]  /*11b0*/  FSETP.GT.AND P2, PT, R17, R26, PT ;  /* 0x0000001a1100720b */ /* 0x000fe40003f44000 */
[----:B------:R-:W-:Y:S02]  /*11c0*/  FSEL R22, R25, R22, P1 ;  /* 0x0000001619167208 */ /* 0x000fe40000800000 */
[----:B------:R-:W-:Y:S02]  /*11d0*/  FSEL R25, R17, R26, P2 ;  /* 0x0000001a11197208 */ /* 0x000fe40001000000 */
[----:B------:R0:W5:Y:S04]  /*11e0*/  LDG.E R17, desc[UR8][R8.64+0xc] ;  /* 0x00000c0808117981 */ /* 0x000168000c1e1900 */
[----:B------:R1:W5:Y:S01]  /*11f0*/  LDG.E R26, desc[UR8][R10.64+0xc] ;  /* 0x00000c080a1a7981 */ /* 0x000362000c1e1900 */
[----:B------:R-:W-:-:S05]  /*1200*/  VIADD R24, R24, 0x8 ;  /* 0x0000000818187836 */ /* 0x000fca0000000000 */
[----:B------:R-:W-:Y:S02]  /*1210*/  ISETP.NE.AND P3, PT, R24, RZ, PT ;  /* 0x000000ff1800720c */ /* 0x000fe40003f65270 */
[----:B0-----:R-:W-:Y:S02]  /*1220*/  IADD3 R8, P4, PT, R8, 0x20, RZ ;  /* 0x0000002008087810 */ /* 0x001fe40007f9e0ff */
[----:B-1----:R-:W-:-:S03]  /*1230*/  IADD3 R10, P5, PT, R10, 0x20, RZ ;  /* 0x000000200a0a7810 */ /* 0x002fc60007fbe0ff */
[----:B------:R-:W-:Y:S02]  /*1240*/  IMAD.X R9, RZ, RZ, R9, P4 ;  /* 0x000000ffff097224 */ /* 0x000fe400020e0609 */
[----:B------:R-:W-:Y:S02]  /*1250*/  IMAD.X R11, RZ, RZ, R11, P5 ;  /* 0x000000ffff0b7224 */ /* 0x000fe400028e060b */
[----:B--2---:R-:W-:-:S05]  /*1260*/  FADD R27, R14, -R5 ;  /* 0x800000050e1b7221 */ /* 0x004fca0000000000 */
[----:B------:R-:W-:Y:S01]  /*1270*/  FSETP.GT.AND P1, PT, R27, R22, PT ;  /* 0x000000161b00720b */ /* 0x000fe20003f24000 */
[----:B---3--:R-:W-:-:S03]  /*1280*/  FADD R14, R15, -R4 ;  /* 0x800000040f0e7221 */ /* 0x008fc60000000000 */
[----:B------:R-:W-:Y:S01]  /*1290*/  FSEL R22, R27, R22, P1 ;  /* 0x000000161b167208 */ /* 0x000fe20000800000 */
[----:B----4-:R-:W-:Y:S01]  /*12a0*/  FADD R15, R16, -R5 ;  /* 0x80000005100f7221 */ /* 0x010fe20000000000 */
[----:B------:R-:W-:-:S04]  /*12b0*/  FSETP.GT.AND P1, PT, R14, R25, PT ;  /* 0x000000190e00720b */ /* 0x000fc80003f24000 */
[----:B------:R-:W-:Y:S02]  /*12c0*/  FSEL R14, R14, R25, P1 ;  /* 0x000000190e0e7208 */ /* 0x000fe40000800000 */
[-C--:B------:R-:W-:Y:S01]  /*12d0*/  FSETP.GT.AND P1, PT, R15, R22.reuse, PT ;  /* 0x000000160f00720b */ /* 0x080fe20003f24000 */
[--C-:B-----5:R-:W-:Y:S01]  /*12e0*/  FADD R19, R19, -R4.reuse ;  /* 0x8000000413137221 */ /* 0x120fe20000000000 */
[--C-:B------:R-:W-:Y:S02]  /*12f0*/  FADD R20, R20, -R5.reuse ;  /* 0x8000000514147221 */ /* 0x100fe40000000000 */
[----:B------:R-:W-:Y:S02]  /*1300*/  FSEL R15, R15, R22, P1 ;  /* 0x000000160f0f7208 */ /* 0x000fe40000800000 */
[CC--:B------:R-:W-:Y:S02]  /*1310*/  FSETP.GT.AND P1, PT, R19.reuse, R14.reuse, PT ;  /* 0x0000000e1300720b */ /* 0x0c0fe40003f24000 */
[-C--:B------:R-:W-:Y:S01]  /*1320*/  FSETP.GT.AND P2, PT, R20, R15.reuse, PT ;  /* 0x0000000f1400720b */ /* 0x080fe20003f44000 */
[----:B------:R-:W-:Y:S01]  /*1330*/  FADD R18, R18, -R5 ;  /* 0x8000000512127221 */ /* 0x000fe20000000000 */
[----:B------:R-:W-:Y:S01]  /*1340*/  FSEL R14, R19, R14, P1 ;  /* 0x0000000e130e7208 */ /* 0x000fe20000800000 */
[----:B------:R-:W-:Y:S01]  /*1350*/  FADD R21, R21, -R4 ;  /* 0x8000000415157221 */ /* 0x000fe20000000000 */
[----:B------:R-:W-:-:S04]  /*1360*/  FSEL R15, R20, R15, P2 ;  /* 0x0000000f140f7208 */ /* 0x000fc80001000000 */
[-C--:B------:R-:W-:Y:S02]  /*1370*/  FSETP.GT.AND P1, PT, R21, R14.reuse, PT ;  /* 0x0000000e1500720b */ /* 0x080fe40003f24000 */
[CC--:B------:R-:W-:Y:S01]  /*1380*/  FSETP.GT.AND P2, PT, R18.reuse, R15.reuse, PT ;  /* 0x0000000f1200720b */ /* 0x0c0fe20003f44000 */
[----:B------:R-:W-:Y:S01]  /*1390*/  FADD R17, R17, -R4 ;  /* 0x8000000411117221 */ /* 0x000fe20000000000 */
[----:B------:R-:W-:Y:S02]  /*13a0*/  FSEL R14, R21, R14, P1 ;  /* 0x0000000e150e7208 */ /* 0x000fe40000800000 */
[----:B------:R-:W-:Y:S01]  /*13b0*/  FSEL R15, R18, R15, P2 ;  /* 0x0000000f120f7208 */ /* 0x000fe20001000000 */
[----:B------:R-:W-:Y:S01]  /*13c0*/  FADD R26, R26, -R5 ;  /* 0x800000051a1a7221 */ /* 0x000fe20000000000 */
[----:B------:R-:W-:-:S04]  /*13d0*/  FSETP.GT.AND P1, PT, R17, R14, PT ;  /* 0x0000000e1100720b */ /* 0x000fc80003f24000 */
[CC--:B------:R-:W-:Y:S02]  /*13e0*/  FSETP.GT.AND P2, PT, R26.reuse, R15.reuse, PT ;  /* 0x0000000f1a00720b */ /* 0x0c0fe40003f44000 */
[----:B------:R-:W-:Y:S02]  /*13f0*/  FSEL R14, R17, R14, P1 ;  /* 0x0000000e110e7208 */ /* 0x000fe40000800000 */
[----:B------:R-:W-:Y:S01]  /*1400*/  FSEL R15, R26, R15, P2 ;  /* 0x0000000f1a0f7208 */ /* 0x000fe20001000000 */
[----:B------:R-:W-:Y:S08]  /*1410*/  @P3 BRA `(.L_x_14) ;  /* 0xfffffff800e43947 */ /* 0x000ff0000383ffff */
.L_x_13:
[----:B------:R-:W-:Y:S05]  /*1420*/  @!P0 BRA `(.L_x_12) ;  /* 0x0000000400208947 */ /* 0x000fea0003800000 */
[----:B------:R-:W-:Y:S02]  /*1430*/  ISETP.GE.U32.AND P1, PT, R23, 0x4, PT ;  /* 0x000000041700780c */ /* 0x000fe40003f26070 */
[----:B------:R-:W-:-:S04]  /*1440*/  LOP3.LUT R22, R12, 0x3, RZ, 0xc0, !PT ;  /* 0x000000030c167812 */ /* 0x000fc800078ec0ff */
[----:B------:R-:W-:-:S07]  /*1450*/  ISETP.NE.AND P0, PT, R22, RZ, PT ;  /* 0x000000ff1600720c */ /* 0x000fce0003f05270 */
[----:B------:R-:W-:Y:S06]  /*1460*/  @!P1 BRA `(.L_x_15) ;  /* 0x00000000008c9947 */ /* 0x000fec0003800000 */
[----:B------:R-:W-:-:S04]  /*1470*/  IMAD.WIDE.U32 R10, R13, 0x4, R6 ;  /* 0x000000040d0a7825 */ /* 0x000fc800078e0006 */
[C---:B------:R-:W-:Y:S01]  /*1480*/  IMAD.WIDE.U32 R8, R13.reuse, 0x4, R2 ;  /* 0x000000040d087825 */ /* 0x040fe200078e0002 */
[----:B------:R-:W2:Y:S04]  /*1490*/  LDG.E R21, desc[UR8][R10.64] ;  /* 0x000000080a157981 */ /* 0x000ea8000c1e1900 */
[----:B------:R-:W3:Y:S04]  /*14a0*/  LDG.E R20, desc[UR8][R8.64] ;  /* 0x0000000808147981 */ /* 0x000ee8000c1e1900 */
[----:B------:R-:W4:Y:S04]  /*14b0*/  LDG.E R23, desc[UR8][R10.64+0x4] ;  /* 0x000004080a177981 */ /* 0x000f28000c1e1900 */
[----:B------:R-:W5:Y:S04]  /*14c0*/  LDG.E R24, desc[UR8][R8.64+0x4] ;  /* 0x0000040808187981 */ /* 0x000f68000c1e1900 */
[----:B------:R-:W5:Y:S04]  /*14d0*/  LDG.E R17, desc[UR8][R10.64+0x8] ;  /* 0x000008080a117981 */ /* 0x000f68000c1e1900 */
[----:B------:R-:W5:Y:S04]  /*14e0*/  LDG.E R16, desc[UR8][R8.64+0x8] ;  /* 0x0000080808107981 */ /* 0x000f68000c1e1900 */
[----:B------:R-:W5:Y:S04]  /*14f0*/  LDG.E R19, desc[UR8][R10.64+0xc] ;  /* 0x00000c080a137981 */ /* 0x000f68000c1e1900 */
[----:B------:R-:W5:Y:S01]  /*1500*/  LDG.E R18, desc[UR8][R8.64+0xc] ;  /* 0x00000c0808127981 */ /* 0x000f62000c1e1900 */
[----:B------:R-:W-:-:S02]  /*1510*/  VIADD R13, R13, 0x4 ;  /* 0x000000040d0d7836 */ /* 0x000fc40000000000 */
[----:B--2---:R-:W-:Y:S01]  /*1520*/  FADD R21, R21, -R4 ;  /* 0x8000000415157221 */ /* 0x004fe20000000000 */
[----:B---3--:R-:W-:-:S04]  /*1530*/  FADD R20, R20, -R5 ;  /* 0x8000000514147221 */ /* 0x008fc80000000000 */
[-C--:B------:R-:W-:Y:S01]  /*1540*/  FSETP.GT.AND P1, PT, R21, R14.reuse, PT ;  /* 0x0000000e1500720b */ /* 0x080fe20003f24000 */
[--C-:B----4-:R-:W-:Y:S01]  /*1550*/  FADD R23, R23, -R4.reuse ;  /* 0x8000000417177221 */ /* 0x110fe20000000000 */
[-C--:B------:R-:W-:Y:S02]  /*1560*/  FSETP.GT.AND P2, PT, R20, R15.reuse, PT ;  /* 0x0000000f1400720b */ /* 0x080fe40003f44000 */
[----:B------:R-:W-:Y:S01]  /*1570*/  FSEL R14, R21, R14, P1 ;  /* 0x0000000e150e7208 */ /* 0x000fe20000800000 */
[----:B-----5:R-:W-:Y:S01]  /*1580*/  FADD R24, R24, -R5 ;  /* 0x8000000518187221 */ /* 0x020fe20000000000 */
[----:B------:R-:W-:Y:S02]  /*1590*/  FSEL R15, R20, R15, P2 ;  /* 0x0000000f140f7208 */ /* 0x000fe40001000000 */
[----:B------:R-:W-:Y:S01]  /*15a0*/  FSETP.GT.AND P1, PT, R23, R14, PT ;  /* 0x0000000e1700720b */ /* 0x000fe20003f24000 */
[----:B------:R-:W-:Y:S01]  /*15b0*/  FADD R17, R17, -R4 ;  /* 0x8000000411117221 */ /* 0x000fe20000000000 */
[----:B------:R-:W-:-:S02]  /*15c0*/  FSETP.GT.AND P2, PT, R24, R15, PT ;  /* 0x0000000f1800720b */ /* 0x000fc40003f44000 */
[----:B------:R-:W-:Y:S01]  /*15d0*/  FSEL R14, R23, R14, P1 ;  /* 0x0000000e170e7208 */ /* 0x000fe20000800000 */
[--C-:B------:R-:W-:Y:S01]  /*15e0*/  FADD R16, R16, -R5.reuse ;  /* 0x8000000510107221 */ /* 0x100fe20000000000 */
[----:B------:R-:W-:Y:S02]  /*15f0*/  FSEL R15, R24, R15, P2 ;  /* 0x0000000f180f7208 */ /* 0x000fe40001000000 */
[-C--:B------:R-:W-:Y:S01]  /*1600*/  FSETP.GT.AND P1, PT, R17, R14.reuse, PT ;  /* 0x0000000e1100720b */ /* 0x080fe20003f24000 */
[----:B------:R-:W-:Y:S01]  /*1610*/  FADD R19, R19, -R4 ;  /* 0x8000000413137221 */ /* 0x000fe20000000000 */
[-C--:B------:R-:W-:Y:S02]  /*1620*/  FSETP.GT.AND P2, PT, R16, R15.reuse, PT ;  /* 0x0000000f1000720b */ /* 0x080fe40003f44000 */
[----:B------:R-:W-:Y:S01]  /*1630*/  FSEL R14, R17, R14, P1 ;  /* 0x0000000e110e7208 */ /* 0x000fe20000800000 */
[----:B------:R-:W-:Y:S01]  /*1640*/  FADD R18, R18, -R5 ;  /* 0x8000000512127221 */ /* 0x000fe20000000000 */
[----:B------:R-:W-:-:S02]  /*1650*/  FSEL R15, R16, R15, P2 ;  /* 0x0000000f100f7208 */ /* 0x000fc40001000000 */
[CC--:B------:R-:W-:Y:S02]  /*1660*/  FSETP.GT.AND P1, PT, R19.reuse, R14.reuse, PT ;  /* 0x0000000e1300720b */ /* 0x0c0fe40003f24000 */
[CC--:B------:R-:W-:Y:S02]  /*1670*/  FSETP.GT.AND P2, PT, R18.reuse, R15.reuse, PT ;  /* 0x0000000f1200720b */ /* 0x0c0fe40003f44000 */
[----:B------:R-:W-:Y:S02]  /*1680*/  FSEL R14, R19, R14, P1 ;  /* 0x0000000e130e7208 */ /* 0x000fe40000800000 */
[----:B------:R-:W-:-:S09]  /*1690*/  FSEL R15, R18, R15, P2 ;  /* 0x0000000f120f7208 */ /* 0x000fd20001000000 */
.L_x_15:
[----:B------:R-:W-:Y:S05]  /*16a0*/  @!P0 BRA `(.L_x_12) ;  /* 0x0000000000808947 */ /* 0x000fea0003800000 */
[----:B------:R-:W-:Y:S02]  /*16b0*/  ISETP.NE.AND P1, PT, R22, 0x1, PT ;  /* 0x000000011600780c */ /* 0x000fe40003f25270 */
[----:B------:R-:W-:-:S04]  /*16c0*/  LOP3.LUT R12, R12, 0x1, RZ, 0xc0, !PT ;  /* 0x000000010c0c7812 */ /* 0x000fc800078ec0ff */
[----:B------:R-:W-:-:S07]  /*16d0*/  ISETP.NE.U32.AND P0, PT, R12, 0x1, PT ;  /* 0x000000010c00780c */ /* 0x000fce0003f05070 */
[----:B------:R-:W-:-:S04]  /*16e0*/  @P1 IMAD.WIDE.U32 R8, R13, 0x4, R6 ;  /* 0x000000040d081825 */ /* 0x000fc800078e0006 */
[C---:B------:R-:W-:Y:S01]  /*16f0*/  @P1 IMAD.WIDE.U32 R10, R13.reuse, 0x4, R2 ;  /* 0x000000040d0a1825 */ /* 0x040fe200078e0002 */
[----:B------:R-:W2:Y:S04]  /*1700*/  @P1 LDG.E R17, desc[UR8][R8.64] ;  /* 0x0000000808111981 */ /* 0x000ea8000c1e1900 */
[----:B------:R-:W3:Y:S01]  /*1710*/  @P1 LDG.E R12, desc[UR8][R10.64] ;  /* 0x000000080a0c1981 */ /* 0x000ee2000c1e1900 */
[----:B------:R-:W-:-:S03]  /*1720*/  @P1 VIADD R13, R13, 0x2 ;  /* 0x000000020d0d1836 */ /* 0x000fc60000000000 */
[----:B------:R-:W4:Y:S01]  /*1730*/  @P1 LDG.E R19, desc[UR8][R8.64+0x4] ;  /* 0x0000040808131981 */ /* 0x000f22000c1e1900 */
[----:B------:R-:W-:-:S03]  /*1740*/  @!P0 IMAD.WIDE.U32 R6, R13, 0x4, R6 ;  /* 0x000000040d068825 */ /* 0x000fc600078e0006 */
[----:B------:R-:W5:Y:S01]  /*1750*/  @P1 LDG.E R18, desc[UR8][R10.64+0x4] ;  /* 0x000004080a121981 */ /* 0x000f62000c1e1900 */
[----:B------:R-:W-:-:S03]  /*1760*/  @!P0 IMAD.WIDE.U32 R2, R13, 0x4, R2 ;  /* 0x000000040d028825 */ /* 0x000fc600078e0002 */
[----:B------:R-:W5:Y:S04]  /*1770*/  @!P0 LDG.E R7, desc[UR8][R6.64] ;  /* 0x0000000806078981 */ /* 0x000f68000c1e1900 */
[----:B------:R-:W5:Y:S01]  /*1780*/  @!P0 LDG.E R2, desc[UR8][R2.64] ;  /* 0x0000000802028981 */ /* 0x000f62000c1e1900 */
[----:B--2---:R-:W-:Y:S01]  /*1790*/  @P1 FADD R17, R17, -R4 ;  /* 0x8000000411111221 */ /* 0x004fe20000000000 */
[----:B---3--:R-:W-:-:S04]  /*17a0*/  @P1 FADD R12, R12, -R5 ;  /* 0x800000050c0c1221 */ /* 0x008fc80000000000 */
[-C--:B------:R-:W-:Y:S01]  /*17b0*/  @P1 FSETP.GT.AND P2, PT, R17, R14.reuse, PT ;  /* 0x0000000e1100120b */ /* 0x080fe20003f44000 */
[--C-:B----4-:R-:W-:Y:S01]  /*17c0*/  @P1 FADD R16, R19, -R4.reuse ;  /* 0x8000000413101221 */ /* 0x110fe20000000000 */
[-C--:B------:R-:W-:Y:S02]  /*17d0*/  @P1 FSETP.GT.AND P3, PT, R12, R15.reuse, PT ;  /* 0x0000000f0c00120b */ /* 0x080fe40003f64000 */
[----:B------:R-:W-:Y:S01]  /*17e0*/  @P1 FSEL R17, R17, R14, P2 ;  /* 0x0000000e11111208 */ /* 0x000fe20001000000 */
[----:B-----5:R-:W-:Y:S01]  /*17f0*/  @P1 FADD R9, R18, -R5 ;  /* 0x8000000512091221 */ /* 0x020fe20000000000 */
[----:B------:R-:W-:Y:S02]  /*1800*/  @P1 FSEL R12, R12, R15, P3 ;  /* 0x0000000f0c0c1208 */ /* 0x000fe40001800000 */
[----:B------:R-:W-:Y:S01]  /*1810*/  @P1 FSETP.GT.AND P2, PT, R16, R17, PT ;  /* 0x000000111000120b */ /* 0x000fe20003f44000 */
[----:B------:R-:W-:Y:S01]  /*1820*/  @!P0 FADD R7, R7, -R4 ;  /* 0x8000000407078221 */ /* 0x000fe20000000000 */
[----:B------:R-:W-:-:S02]  /*1830*/  @P1 FSETP.GT.AND P3, PT, R9, R12, PT ;  /* 0x0000000c0900120b */ /* 0x000fc40003f64000 */
[----:B------:R-:W-:Y:S01]  /*1840*/  @P1 FSEL R14, R16, R17, P2 ;  /* 0x00000011100e1208 */ /* 0x000fe20001000000 */
[----:B------:R-:W-:Y:S01]  /*1850*/  @!P0 FADD R2, R2, -R5 ;  /* 0x8000000502028221 */ /* 0x000fe20000000000 */
[----:B------:R-:W-:Y:S02]  /*1860*/  @P1 FSEL R15, R9, R12, P3 ;  /* 0x0000000c090f1208 */ /* 0x000fe40001800000 */
[CC--:B------:R-:W-:Y:S02]  /*1870*/  @!P0 FSETP.GT.AND P1, PT, R7.reuse, R14.reuse, PT ;  /* 0x0000000e0700820b */ /* 0x0c0fe40003f24000 */
[CC--:B------:R-:W-:Y:S02]  /*1880*/  @!P0 FSETP.GT.AND P2, PT, R2.reuse, R15.reuse, PT ;  /* 0x0000000f0200820b */ /* 0x0c0fe40003f44000 */
[----:B------:R-:W-:Y:S02]  /*1890*/  @!P0 FSEL R14, R7, R14, P1 ;  /* 0x0000000e070e8208 */ /* 0x000fe40000800000 */
[----:B------:R-:W-:-:S09]  /*18a0*/  @!P0 FSEL R15, R2, R15, P2 ;  /* 0x0000000f020f8208 */ /* 0x000fd20001000000 */
.L_x_12:
[----:B------:R-:W0:Y:S01]  /*18b0*/  LDC.64 R2, c[0x0][0x380] ;  /* 0x0000e000ff027b82 */ /* 0x000e220000000a00 */
[----:B------:R-:W-:Y:S01]  /*18c0*/  FMNMX R15, R15, R14, !PT ;  /* 0x0000000e0f0f7209 */ /* 0x000fe20007800000 */
[----:B0-----:R-:W-:-:S05]  /*18d0*/  IMAD.WIDE R2, R0, 0x4, R2 ;  /* 0x0000000400027825 */ /* 0x001fca00078e0202 */
[----:B------:R-:W-:Y:S01]  /*18e0*/  STG.E desc[UR8][R2.64], R15 ;  /* 0x0000000f02007986 */ /* 0x000fe2000c101908 */
[----:B------:R-:W-:Y:S05]  /*18f0*/  EXIT ;  /* 0x000000000000794d */ /* 0x000fea0003800000 */
.L_x_16:
[----:B------:R-:W-:-:S00]  /*1900*/  BRA `(.L_x_16) ;  /* 0xfffffffc00fc7947 */ /* 0x000fc0000383ffff */
[----:B------:R-:W-:-:S00]  /*1910*/  NOP ;  /* 0x0000000000007918 */ /* 0x000fc00000000000 */
        /* <DEDUP_REMOVED lines=14> */
.L_x_17:


//--------------------- .nv.shared.reserved.0     --------------------------
	.section	.nv.shared.reserved.0,"aw",@nobits
	.weak		__nv_reservedSMEM_offset_0_alias
	.size		__nv_reservedSMEM_offset_0_alias, 0, 64
	.other		__nv_reservedSMEM_offset_0_alias,@"STO_CUDA_RESERVED_SHARED STV_DEFAULT"
__nv_reservedSMEM_offset_0_alias:
	.zero		0
	.zero		64


//--------------------- .nv.constant0._Z12nn_hausdorffPfiiS_ --------------------------
	.section	.nv.constant0._Z12nn_hausdorffPfiiS_,"a",@progbits
	.sectionflags	@""
	.align	4
.nv.constant0._Z12nn_hausdorffPfiiS_:
	.zero		920


//--------------------- SYMBOLS --------------------------

	.type		.nv.reservedSmem.offset0,@object
	.size		.nv.reservedSmem.offset0,0x4
